	.target	sm_100a

	.elftype	@"ET_EXEC"


//--------------------- .note.nv.tkinfo           --------------------------
	.section	.note.nv.tkinfo,"",@"SHT_NOTE"
	.sectionflags	@"SHF_NOTE_NV_TKINFO"
	.tkinfo
        /*0018*/ 	.word	0x00000002
        /*0030*/ 	.string	""
        /*0030*/ 	.string	"ptxas"
        /*0030*/ 	.string	"Cuda compilation tools, release 13.0, V13.0.88"
        /*0030*/ 	.string	"Build cuda_13.0.r13.0/compiler.36424714_0"
        /*0030*/ 	.string	"-arch sm_100a -m 64 "



//--------------------- .note.nv.cuinfo           --------------------------
	.section	.note.nv.cuinfo,"",@"SHT_NOTE"
	.sectionflags	@"SHF_NOTE_NV_CUINFO"
        /*0018*/ 	.short	0x0002
        /*001a*/ 	.short	0x0064
        /*001c*/ 	.short	0x0082
	.zero		2


//--------------------- .nv.info                  --------------------------
	.section	.nv.info,"",@"SHT_CUDA_INFO"
	.align	4


	//----- nvinfo : EIATTR_REGCOUNT
	.align		4
        /*0000*/ 	.byte	0x04, 0x2f
        /*0002*/ 	.short	(.L_19 - .L_18)
	.align		4
.L_18:
        /*0004*/ 	.word	index@(_ZN7cutlass13device_kernelINS_4gemm6kernel13GemmUniversalIN4cute5tupleIJiiiiEEENS1_10collective13CollectiveMmaINS1_35MainloopSm100TmaUmmaWarpSpecializedILi5ELi2ELi4ENS5_IJNS4_1CILi2EEENSA_ILi1EEESC_EEEEENS5_IJNSA_ILi128EEESF_SF_EEENS_12float_e4m3_tENS5_IJlSC_lEEESH_SI_NS4_8TiledMMAINS4_8MMA_AtomIJNS4_10MMA_TraitsINS4_25SM100_MMA_F8F6F4_2x1SM_SSEJSH_SH_fSF_SF_NS4_17integral_constantINS4_4UMMA5MajorELSP_0EEESQ_NSN_INSO_7ScaleInELSR_0EEESS_EEEEEENS4_6LayoutINS5_IJSC_SC_SC_EEENS5_IJNSA_ILi0EEESX_SX_EEEEENS5_IJNS4_10UnderscoreES10_S10_EEEEENS4_18SM100_TMA_2SM_LOADENS4_14ComposedLayoutINS4_7SwizzleILi3ELi4ELi3EEENS4_18smem_ptr_flag_bitsILi8EEENSV_INS5_IJNSA_ILi8EEESF_EEENS5_IJSF_SC_EEEEEEEvNS4_8identityES13_S1D_vS1E_EENS_8epilogue10collective18CollectiveEpilogueINS1G_23Sm100TmaWarpSpecializedILi2ELi2ELi32ELb0ELb0EEEJNS5_IJNSA_ILi64EEESF_SF_EEENS5_IJNSV_IS1L_SC_EENSV_INS5_IJNSA_ILi32EEESB_EEENS5_IJSC_S1L_EEEEEEEESH_SI_SH_SI_NS1G_6fusion15FusionCallbacksIS1K_NS1T_17LinearCombinationISH_fSH_fLNS_15FloatRoundStyleE2EEES1M_S1S_JEEENS4_5SM1004TMEM4LOAD26SM100_TMEM_LOAD_32dp32b32xENS4_13SM90_TMA_LOADENS14_INS15_ILi1ELi4ELi3EEES18_NSV_INS5_IJS19_S1O_EEENS5_IJS1O_SC_EEEEEEENS4_39AutoVectorizingCopyWithAssumedAlignmentILi128EEENS4_14SM90_TMA_STOREES28_S2A_S2A_EEEvvEEEEvNT_6ParamsE)
        /*0008*/ 	.word	0x00000080


	//----- nvinfo : EIATTR_FRAME_SIZE
	.align		4
.L_19:
        /*000c*/ 	.byte	0x04, 0x11
        /*000e*/ 	.short	(.L_21 - .L_20)
	.align		4
.L_20:
        /*0010*/ 	.word	index@($__internal_2_$__cuda_sm10x_tcgen05_guardrail_trap_unallocated_columns_being_dealloced)
        /*0014*/ 	.word	0x00000000


	//----- nvinfo : EIATTR_FRAME_SIZE
	.align		4
.L_21:
        /*0018*/ 	.byte	0x04, 0x11
        /*001a*/ 	.short	(.L_23 - .L_22)
	.align		4
.L_22:
        /*001c*/ 	.word	index@($__internal_1_$__cuda_sm10x_tcgen05_guardrail_trap_phase_invalid_during_alloc)
        /*0020*/ 	.word	0x00000000


	//----- nvinfo : EIATTR_FRAME_SIZE
	.align		4
.L_23:
        /*0024*/ 	.byte	0x04, 0x11
        /*0026*/ 	.short	(.L_25 - .L_24)
	.align		4
.L_24:
        /*0028*/ 	.word	index@($__internal_0_$__cuda_sm10x_tcgen05_guardrail_trap_col_being_dealloced_not_returned_by_alloc)
        /*002c*/ 	.word	0x00000000


	//----- nvinfo : EIATTR_FRAME_SIZE
	.align		4
.L_25:
        /*0030*/ 	.byte	0x04, 0x11
        /*0032*/ 	.short	(.L_27 - .L_26)
	.align		4
.L_26:
        /*0034*/ 	.word	index@(_ZN7cutlass13device_kernelINS_4gemm6kernel13GemmUniversalIN4cute5tupleIJiiiiEEENS1_10collective13CollectiveMmaINS1_35MainloopSm100TmaUmmaWarpSpecializedILi5ELi2ELi4ENS5_IJNS4_1CILi2EEENSA_ILi1EEESC_EEEEENS5_IJNSA_ILi128EEESF_SF_EEENS_12float_e4m3_tENS5_IJlSC_lEEESH_SI_NS4_8TiledMMAINS4_8MMA_AtomIJNS4_10MMA_TraitsINS4_25SM100_MMA_F8F6F4_2x1SM_SSEJSH_SH_fSF_SF_NS4_17integral_constantINS4_4UMMA5MajorELSP_0EEESQ_NSN_INSO_7ScaleInELSR_0EEESS_EEEEEENS4_6LayoutINS5_IJSC_SC_SC_EEENS5_IJNSA_ILi0EEESX_SX_EEEEENS5_IJNS4_10UnderscoreES10_S10_EEEEENS4_18SM100_TMA_2SM_LOADENS4_14ComposedLayoutINS4_7SwizzleILi3ELi4ELi3EEENS4_18smem_ptr_flag_bitsILi8EEENSV_INS5_IJNSA_ILi8EEESF_EEENS5_IJSF_SC_EEEEEEEvNS4_8identityES13_S1D_vS1E_EENS_8epilogue10collective18CollectiveEpilogueINS1G_23Sm100TmaWarpSpecializedILi2ELi2ELi32ELb0ELb0EEEJNS5_IJNSA_ILi64EEESF_SF_EEENS5_IJNSV_IS1L_SC_EENSV_INS5_IJNSA_ILi32EEESB_EEENS5_IJSC_S1L_EEEEEEEESH_SI_SH_SI_NS1G_6fusion15FusionCallbacksIS1K_NS1T_17LinearCombinationISH_fSH_fLNS_15FloatRoundStyleE2EEES1M_S1S_JEEENS4_5SM1004TMEM4LOAD26SM100_TMEM_LOAD_32dp32b32xENS4_13SM90_TMA_LOADENS14_INS15_ILi1ELi4ELi3EEES18_NSV_INS5_IJS19_S1O_EEENS5_IJS1O_SC_EEEEEEENS4_39AutoVectorizingCopyWithAssumedAlignmentILi128EEENS4_14SM90_TMA_STOREES28_S2A_S2A_EEEvvEEEEvNT_6ParamsE)
        /*0038*/ 	.word	0x00000000


	//----- nvinfo : EIATTR_MIN_STACK_SIZE
	.align		4
.L_27:
        /*003c*/ 	.byte	0x04, 0x12
        /*003e*/ 	.short	(.L_29 - .L_28)
	.align		4
.L_28:
        /*0040*/ 	.word	index@(_ZN7cutlass13device_kernelINS_4gemm6kernel13GemmUniversalIN4cute5tupleIJiiiiEEENS1_10collective13CollectiveMmaINS1_35MainloopSm100TmaUmmaWarpSpecializedILi5ELi2ELi4ENS5_IJNS4_1CILi2EEENSA_ILi1EEESC_EEEEENS5_IJNSA_ILi128EEESF_SF_EEENS_12float_e4m3_tENS5_IJlSC_lEEESH_SI_NS4_8TiledMMAINS4_8MMA_AtomIJNS4_10MMA_TraitsINS4_25SM100_MMA_F8F6F4_2x1SM_SSEJSH_SH_fSF_SF_NS4_17integral_constantINS4_4UMMA5MajorELSP_0EEESQ_NSN_INSO_7ScaleInELSR_0EEESS_EEEEEENS4_6LayoutINS5_IJSC_SC_SC_EEENS5_IJNSA_ILi0EEESX_SX_EEEEENS5_IJNS4_10UnderscoreES10_S10_EEEEENS4_18SM100_TMA_2SM_LOADENS4_14ComposedLayoutINS4_7SwizzleILi3ELi4ELi3EEENS4_18smem_ptr_flag_bitsILi8EEENSV_INS5_IJNSA_ILi8EEESF_EEENS5_IJSF_SC_EEEEEEEvNS4_8identityES13_S1D_vS1E_EENS_8epilogue10collective18CollectiveEpilogueINS1G_23Sm100TmaWarpSpecializedILi2ELi2ELi32ELb0ELb0EEEJNS5_IJNSA_ILi64EEESF_SF_EEENS5_IJNSV_IS1L_SC_EENSV_INS5_IJNSA_ILi32EEESB_EEENS5_IJSC_S1L_EEEEEEEESH_SI_SH_SI_NS1G_6fusion15FusionCallbacksIS1K_NS1T_17LinearCombinationISH_fSH_fLNS_15FloatRoundStyleE2EEES1M_S1S_JEEENS4_5SM1004TMEM4LOAD26SM100_TMEM_LOAD_32dp32b32xENS4_13SM90_TMA_LOADENS14_INS15_ILi1ELi4ELi3EEES18_NSV_INS5_IJS19_S1O_EEENS5_IJS1O_SC_EEEEEEENS4_39AutoVectorizingCopyWithAssumedAlignmentILi128EEENS4_14SM90_TMA_STOREES28_S2A_S2A_EEEvvEEEEvNT_6ParamsE)
        /*0044*/ 	.word	0x00000000
.L_29:


//--------------------- .nv.compat                --------------------------
	.section	.nv.compat,"",@"SHT_CUDA_COMPAT_INFO"
	.align	4
        /*0000*/ 	.byte	0x02, 0x09, 0x01, 0x00, 0x02, 0x02, 0x02, 0x00, 0x02, 0x05, 0x05, 0x00, 0x03, 0x07, 0x01, 0x01
        /*0010*/ 	.byte	0x02, 0x03, 0x01, 0x00, 0x02, 0x06, 0x01, 0x00, 0x04, 0x0b, 0x08, 0x00, 0x09, 0x00, 0x00, 0x00
        /*0020*/ 	.byte	0x00, 0x00, 0x00, 0x00


//--------------------- .nv.info._ZN7cutlass13device_kernelINS_4gemm6kernel13GemmUniversalIN4cute5tupleIJiiiiEEENS1_10collective13CollectiveMmaINS1_35MainloopSm100TmaUmmaWarpSpecializedILi5ELi2ELi4ENS5_IJNS4_1CILi2EEENSA_ILi1EEESC_EEEEENS5_IJNSA_ILi128EEESF_SF_EEENS_12float_e4m3_tENS5_IJlSC_lEEESH_SI_NS4_8TiledMMAINS4_8MMA_AtomIJNS4_10MMA_TraitsINS4_25SM100_MMA_F8F6F4_2x1SM_SSEJSH_SH_fSF_SF_NS4_17integral_constantINS4_4UMMA5MajorELSP_0EEESQ_NSN_INSO_7ScaleInELSR_0EEESS_EEEEEENS4_6LayoutINS5_IJSC_SC_SC_EEENS5_IJNSA_ILi0EEESX_SX_EEEEENS5_IJNS4_10UnderscoreES10_S10_EEEEENS4_18SM100_TMA_2SM_LOADENS4_14ComposedLayoutINS4_7SwizzleILi3ELi4ELi3EEENS4_18smem_ptr_flag_bitsILi8EEENSV_INS5_IJNSA_ILi8EEESF_EEENS5_IJSF_SC_EEEEEEEvNS4_8identityES13_S1D_vS1E_EENS_8epilogue10collective18CollectiveEpilogueINS1G_23Sm100TmaWarpSpecializedILi2ELi2ELi32ELb0ELb0EEEJNS5_IJNSA_ILi64EEESF_SF_EEENS5_IJNSV_IS1L_SC_EENSV_INS5_IJNSA_ILi32EEESB_EEENS5_IJSC_S1L_EEEEEEEESH_SI_SH_SI_NS1G_6fusion15FusionCallbacksIS1K_NS1T_17LinearCombinationISH_fSH_fLNS_15FloatRoundStyleE2EEES1M_S1S_JEEENS4_5SM1004TMEM4LOAD26SM100_TMEM_LOAD_32dp32b32xENS4_13SM90_TMA_LOADENS14_INS15_ILi1ELi4ELi3EEES18_NSV_INS5_IJS19_S1O_EEENS5_IJS1O_SC_EEEEEEENS4_39AutoVectorizingCopyWithAssumedAlignmentILi128EEENS4_14SM90_TMA_STOREES28_S2A_S2A_EEEvvEEEEvNT_6ParamsE --------------------------
	.section	.nv.info._ZN7cutlass13device_kernelINS_4gemm6kernel13GemmUniversalIN4cute5tupleIJiiiiEEENS1_10collective13CollectiveMmaINS1_35MainloopSm100TmaUmmaWarpSpecializedILi5ELi2ELi4ENS5_IJNS4_1CILi2EEENSA_ILi1EEESC_EEEEENS5_IJNSA_ILi128EEESF_SF_EEENS_12float_e4m3_tENS5_IJlSC_lEEESH_SI_NS4_8TiledMMAINS4_8MMA_AtomIJNS4_10MMA_TraitsINS4_25SM100_MMA_F8F6F4_2x1SM_SSEJSH_SH_fSF_SF_NS4_17integral_constantINS4_4UMMA5MajorELSP_0EEESQ_NSN_INSO_7ScaleInELSR_0EEESS_EEEEEENS4_6LayoutINS5_IJSC_SC_SC_EEENS5_IJNSA_ILi0EEESX_SX_EEEEENS5_IJNS4_10UnderscoreES10_S10_EEEEENS4_18SM100_TMA_2SM_LOADENS4_14ComposedLayoutINS4_7SwizzleILi3ELi4ELi3EEENS4_18smem_ptr_flag_bitsILi8EEENSV_INS5_IJNSA_ILi8EEESF_EEENS5_IJSF_SC_EEEEEEEvNS4_8identityES13_S1D_vS1E_EENS_8epilogue10collective18CollectiveEpilogueINS1G_23Sm100TmaWarpSpecializedILi2ELi2ELi32ELb0ELb0EEEJNS5_IJNSA_ILi64EEESF_SF_EEENS5_IJNSV_IS1L_SC_EENSV_INS5_IJNSA_ILi32EEESB_EEENS5_IJSC_S1L_EEEEEEEESH_SI_SH_SI_NS1G_6fusion15FusionCallbacksIS1K_NS1T_17LinearCombinationISH_fSH_fLNS_15FloatRoundStyleE2EEES1M_S1S_JEEENS4_5SM1004TMEM4LOAD26SM100_TMEM_LOAD_32dp32b32xENS4_13SM90_TMA_LOADENS14_INS15_ILi1ELi4ELi3EEES18_NSV_INS5_IJS19_S1O_EEENS5_IJS1O_SC_EEEEEEENS4_39AutoVectorizingCopyWithAssumedAlignmentILi128EEENS4_14SM90_TMA_STOREES28_S2A_S2A_EEEvvEEEEvNT_6ParamsE,"",@"SHT_CUDA_INFO"
	.sectionflags	@""
	.align	4


	//----- nvinfo : EIATTR_CUDA_API_VERSION
	.align		4
        /*0000*/ 	.byte	0x04, 0x37
        /*0002*/ 	.short	(.L_31 - .L_30)
.L_30:
        /*0004*/ 	.word	0x00000082


	//----- nvinfo : EIATTR_KPARAM_INFO
	.align		4
.L_31:
        /*0008*/ 	.byte	0x04, 0x17
        /*000a*/ 	.short	(.L_33 - .L_32)
.L_32:
        /*000c*/ 	.word	0x00000000
        /*0010*/ 	.short	0x0000
        /*0012*/ 	.short	0x0000
        /*0014*/ 	.byte	0x00, 0xf0, 0x01, 0x20


	//----- nvinfo : EIATTR_AT_ENTRY_FRAGMENTS
	.align		4
.L_33:
        /*0018*/ 	.byte	0x04, 0x4f
        /*001a*/ 	.short	(.L_35 - .L_34)


	//   ....[0]....
.L_34:
        /*001c*/ 	.word	0x00000007


	//----- nvinfo : EIATTR_RESERVED_SMEM_USED
	.align		4
.L_35:
        /*0020*/ 	.byte	0x01, 0x41
	.zero		2


	//----- nvinfo : EIATTR_SPARSE_MMA_MASK
	.align		4
        /*0024*/ 	.byte	0x03, 0x50
        /*0026*/ 	.short	0x0000


	//----- nvinfo : EIATTR_TCGEN05_2CTA_USED
	.align		4
        /*0028*/ 	.byte	0x01, 0x52
	.zero		2


	//----- nvinfo : EIATTR_MAXREG_COUNT
	.align		4
        /*002c*/ 	.byte	0x03, 0x1b
        /*002e*/ 	.short	0x00ff


	//----- nvinfo : EIATTR_NUM_BARRIERS
	.align		4
        /*0030*/ 	.byte	0x02, 0x4c
        /*0032*/ 	.byte	0x07
	.zero		1


	//----- nvinfo : EIATTR_EXTERNS
	.align		4
        /*0034*/ 	.byte	0x04, 0x0f
        /*0036*/ 	.short	(.L_37 - .L_36)


	//   ....[0]....
	.align		4
.L_36:
        /*0038*/ 	.word	index@(__assertfail)


	//----- nvinfo : EIATTR_MERCURY_ISA_VERSION
	.align		4
.L_37:
        /*003c*/ 	.byte	0x03, 0x5f
        /*003e*/ 	.short	0x0101


	//----- nvinfo : EIATTR_INT_WARP_WIDE_INSTR_OFFSETS
	.align		4
        /*0040*/ 	.byte	0x04, 0x31
        /*0042*/ 	.short	(.L_39 - .L_38)


	//   ....[0]....
.L_38:
        /*0044*/ 	.word	0x00000cf0


	//   ....[1]....
        /*0048*/ 	.word	0x00000d90


	//   ....[2]....
        /*004c*/ 	.word	0x000020c0


	//   ....[3]....
        /*0050*/ 	.word	0x00004030


	//   ....[4]....
        /*0054*/ 	.word	0x00004050


	//   ....[5]....
        /*0058*/ 	.word	0x00004080


	//   ....[6]....
        /*005c*/ 	.word	0x000049b0


	//   ....[7]....
        /*0060*/ 	.word	0x000049d0


	//   ....[8]....
        /*0064*/ 	.word	0x00004ad0


	//   ....[9]....
        /*0068*/ 	.word	0x00004c60


	//   ....[10]....
        /*006c*/ 	.word	0x00004c70


	//   ....[11]....
        /*0070*/ 	.word	0x00004e00


	//----- nvinfo : EIATTR_COOP_GROUP_MASK_REGIDS
	.align		4
.L_39:
        /*0074*/ 	.byte	0x04, 0x29
        /*0076*/ 	.short	(.L_41 - .L_40)


	//   ....[0]....
.L_40:
        /*0078*/ 	.word	0xffffffff


	//   ....[1]....
        /*007c*/ 	.word	0xffffffff


	//   ....[2]....
        /*0080*/ 	.word	0xffffffff


	//   ....[3]....
        /*0084*/ 	.word	0xffffffff


	//   ....[4]....
        /*0088*/ 	.word	0xffffffff


	//   ....[5]....
        /*008c*/ 	.word	0xffffffff


	//   ....[6]....
        /*0090*/ 	.word	0xffffffff


	//   ....[7]....
        /*0094*/ 	.word	0xffffffff


	//   ....[8]....
        /*0098*/ 	.word	0xffffffff


	//   ....[9]....
        /*009c*/ 	.word	0xffffffff


	//   ....[10]....
        /*00a0*/ 	.word	0xffffffff


	//   ....[11]....
        /*00a4*/ 	.word	0xffffffff


	//   ....[12]....
        /*00a8*/ 	.word	0xffffffff


	//   ....[13]....
        /*00ac*/ 	.word	0xffffffff


	//----- nvinfo : EIATTR_COOP_GROUP_INSTR_OFFSETS
	.align		4
.L_41:
        /*00b0*/ 	.byte	0x04, 0x28
        /*00b2*/ 	.short	(.L_43 - .L_42)


	//   ....[0]....
.L_42:
        /*00b4*/ 	.word	0x000000c0


	//   ....[1]....
        /*00b8*/ 	.word	0x00000500


	//   ....[2]....
        /*00bc*/ 	.word	0x000006a0


	//   ....[3]....
        /*00c0*/ 	.word	0x000007f0


	//   ....[4]....
        /*00c4*/ 	.word	0x000008e0


	//   ....[5]....
        /*00c8*/ 	.word	0x00000a40


	//   ....[6]....
        /*00cc*/ 	.word	0x00000bd0


	//   ....[7]....
        /*00d0*/ 	.word	0x00000e10


	//   ....[8]....
        /*00d4*/ 	.word	0x00001fa0


	//   ....[9]....
        /*00d8*/ 	.word	0x00002e10


	//   ....[10]....
        /*00dc*/ 	.word	0x000032e0


	//   ....[11]....
        /*00e0*/ 	.word	0x00003310


	//   ....[12]....
        /*00e4*/ 	.word	0x00003f30


	//   ....[13]....
        /*00e8*/ 	.word	0x00004140


	//----- nvinfo : EIATTR_VRC_CTA_INIT_COUNT
	.align		4
.L_43:
        /*00ec*/ 	.byte	0x02, 0x4a
        /*00ee*/ 	.byte	0x80
	.zero		1


	//----- nvinfo : EIATTR_SYSCALL_OFFSETS
	.align		4
        /*00f0*/ 	.byte	0x04, 0x46
        /*00f2*/ 	.short	(.L_45 - .L_44)


	//   ....[0]....
.L_44:
        /*00f4*/ 	.word	0x00005850


	//   ....[1]....
        /*00f8*/ 	.word	0x00005990


	//   ....[2]....
        /*00fc*/ 	.word	0x00006180


	//   ....[3]....
        /*0100*/ 	.word	0x00006f60


	//----- nvinfo : EIATTR_MBARRIER_INSTR_OFFSETS
	.align		4
.L_45:
        /*0104*/ 	.byte	0x04, 0x39
        /*0106*/ 	.short	(.L_47 - .L_46)


	//   ....[0]....
.L_46:
        /*0108*/ 	.word	0x000005f0
        /*010c*/ 	.word	0x000000ff
        /*0110*/ 	.word	0x00000000
        /*0114*/ 	.short	0x0100
        /*0116*/ 	.byte	0x08
	.zero		1


	//   ....[1]....
        /*0118*/ 	.word	0x00000600
        /*011c*/ 	.word	0x000000ff
        /*0120*/ 	.word	0x00000028
        /*0124*/ 	.short	0x0100
        /*0126*/ 	.byte	0x08
	.zero		1


	//   ....[2]....
        /*0128*/ 	.word	0x00000610
        /*012c*/ 	.word	0x000000ff
        /*0130*/ 	.word	0x00000008
        /*0134*/ 	.short	0x0100
        /*0136*/ 	.byte	0x08
	.zero		1


	//   ....[3]....
        /*0138*/ 	.word	0x00000620
        /*013c*/ 	.word	0x000000ff
        /*0140*/ 	.word	0x00000030
        /*0144*/ 	.short	0x0100
        /*0146*/ 	.byte	0x08
	.zero		1


	//   ....[4]....
        /*0148*/ 	.word	0x00000630
        /*014c*/ 	.word	0x000000ff
        /*0150*/ 	.word	0x00000010
        /*0154*/ 	.short	0x0100
        /*0156*/ 	.byte	0x08
	.zero		1


	//   ....[5]....
        /*0158*/ 	.word	0x00000640
        /*015c*/ 	.word	0x000000ff
        /*0160*/ 	.word	0x00000038
        /*0164*/ 	.short	0x0100
        /*0166*/ 	.byte	0x08
	.zero		1


	//   ....[6]....
        /*0168*/ 	.word	0x00000650
        /*016c*/ 	.word	0x000000ff
        /*0170*/ 	.word	0x00000018
        /*0174*/ 	.short	0x0100
        /*0176*/ 	.byte	0x08
	.zero		1


	//   ....[7]....
        /*0178*/ 	.word	0x00000660
        /*017c*/ 	.word	0x000000ff
        /*0180*/ 	.word	0x00000040
        /*0184*/ 	.short	0x0100
        /*0186*/ 	.byte	0x08
	.zero		1


	//   ....[8]....
        /*0188*/ 	.word	0x00000670
        /*018c*/ 	.word	0x000000ff
        /*0190*/ 	.word	0x00000020
        /*0194*/ 	.short	0x0100
        /*0196*/ 	.byte	0x08
	.zero		1


	//   ....[9]....
        /*0198*/ 	.word	0x00000680
        /*019c*/ 	.word	0x000000ff
        /*01a0*/ 	.word	0x00000048
        /*01a4*/ 	.short	0x0100
        /*01a6*/ 	.byte	0x08
	.zero		1


	//   ....[10]....
        /*01a8*/ 	.word	0x000007a0
        /*01ac*/ 	.word	0x000000ff
        /*01b0*/ 	.word	0x00000050
        /*01b4*/ 	.short	0x0100
        /*01b6*/ 	.byte	0x09
	.zero		1


	//   ....[11]....
        /*01b8*/ 	.word	0x000007b0
        /*01bc*/ 	.word	0x000000ff
        /*01c0*/ 	.word	0x00000060
        /*01c4*/ 	.short	0x0100
        /*01c6*/ 	.byte	0x09
	.zero		1


	//   ....[12]....
        /*01c8*/ 	.word	0x000007c0
        /*01cc*/ 	.word	0x000000ff
        /*01d0*/ 	.word	0x00000058
        /*01d4*/ 	.short	0x0100
        /*01d6*/ 	.byte	0x09
	.zero		1


	//   ....[13]....
        /*01d8*/ 	.word	0x000007d0
        /*01dc*/ 	.word	0x000000ff
        /*01e0*/ 	.word	0x00000068
        /*01e4*/ 	.short	0x0100
        /*01e6*/ 	.byte	0x09
	.zero		1


	//   ....[14]....
        /*01e8*/ 	.word	0x000008b0
        /*01ec*/ 	.word	0x000000ff
        /*01f0*/ 	.word	0x00000070
        /*01f4*/ 	.short	0x0100
        /*01f6*/ 	.byte	0x08
	.zero		1


	//   ....[15]....
        /*01f8*/ 	.word	0x000008c0
        /*01fc*/ 	.word	0x000000ff
        /*0200*/ 	.word	0x00000078
        /*0204*/ 	.short	0x0100
        /*0206*/ 	.byte	0x08
	.zero		1


	//   ....[16]....
        /*0208*/ 	.word	0x000009f0
        /*020c*/ 	.word	0x000000ff
        /*0210*/ 	.word	0x00000080
        /*0214*/ 	.short	0x0100
        /*0216*/ 	.byte	0x08
	.zero		1


	//   ....[17]....
        /*0218*/ 	.word	0x00000a00
        /*021c*/ 	.word	0x000000ff
        /*0220*/ 	.word	0x00000090
        /*0224*/ 	.short	0x0100
        /*0226*/ 	.byte	0x08
	.zero		1


	//   ....[18]....
        /*0228*/ 	.word	0x00000a10
        /*022c*/ 	.word	0x000000ff
        /*0230*/ 	.word	0x00000088
        /*0234*/ 	.short	0x0100
        /*0236*/ 	.byte	0x08
	.zero		1


	//   ....[19]....
        /*0238*/ 	.word	0x00000a20
        /*023c*/ 	.word	0x000000ff
        /*0240*/ 	.word	0x00000098
        /*0244*/ 	.short	0x0100
        /*0246*/ 	.byte	0x08
	.zero		1


	//   ....[20]....
        /*0248*/ 	.word	0x00000b40
        /*024c*/ 	.word	0x000000ff
        /*0250*/ 	.word	0x000000a0
        /*0254*/ 	.short	0x0100
        /*0256*/ 	.byte	0x09
	.zero		1


	//   ....[21]....
        /*0258*/ 	.word	0x00000b50
        /*025c*/ 	.word	0x000000ff
        /*0260*/ 	.word	0x000000c0
        /*0264*/ 	.short	0x0100
        /*0266*/ 	.byte	0x09
	.zero		1


	//   ....[22]....
        /*0268*/ 	.word	0x00000b60
        /*026c*/ 	.word	0x000000ff
        /*0270*/ 	.word	0x000000a8
        /*0274*/ 	.short	0x0100
        /*0276*/ 	.byte	0x09
	.zero		1


	//   ....[23]....
        /*0278*/ 	.word	0x00000b70
        /*027c*/ 	.word	0x000000ff
        /*0280*/ 	.word	0x000000c8
        /*0284*/ 	.short	0x0100
        /*0286*/ 	.byte	0x09
	.zero		1


	//   ....[24]....
        /*0288*/ 	.word	0x00000b80
        /*028c*/ 	.word	0x000000ff
        /*0290*/ 	.word	0x000000b0
        /*0294*/ 	.short	0x0100
        /*0296*/ 	.byte	0x09
	.zero		1


	//   ....[25]....
        /*0298*/ 	.word	0x00000b90
        /*029c*/ 	.word	0x000000ff
        /*02a0*/ 	.word	0x000000d0
        /*02a4*/ 	.short	0x0100
        /*02a6*/ 	.byte	0x09
	.zero		1


	//   ....[26]....
        /*02a8*/ 	.word	0x00000ba0
        /*02ac*/ 	.word	0x000000ff
        /*02b0*/ 	.word	0x000000b8
        /*02b4*/ 	.short	0x0100
        /*02b6*/ 	.byte	0x09
	.zero		1


	//   ....[27]....
        /*02b8*/ 	.word	0x00000bb0
        /*02bc*/ 	.word	0x000000ff
        /*02c0*/ 	.word	0x000000d8
        /*02c4*/ 	.short	0x0100
        /*02c6*/ 	.byte	0x09
	.zero		1


	//   ....[28]....
        /*02c8*/ 	.word	0x00000ca0
        /*02cc*/ 	.word	0x000000ff
        /*02d0*/ 	.word	0x000000e0
        /*02d4*/ 	.short	0x0100
        /*02d6*/ 	.byte	0x08
	.zero		1


	//   ....[29]....
        /*02d8*/ 	.word	0x00000cb0
        /*02dc*/ 	.word	0x000000ff
        /*02e0*/ 	.word	0x000000f0
        /*02e4*/ 	.short	0x0100
        /*02e6*/ 	.byte	0x08
	.zero		1


	//   ....[30]....
        /*02e8*/ 	.word	0x00000cc0
        /*02ec*/ 	.word	0x000000ff
        /*02f0*/ 	.word	0x000000e8
        /*02f4*/ 	.short	0x0100
        /*02f6*/ 	.byte	0x08
	.zero		1


	//   ....[31]....
        /*02f8*/ 	.word	0x00000cd0
        /*02fc*/ 	.word	0x000000ff
        /*0300*/ 	.word	0x000000f8
        /*0304*/ 	.short	0x0100
        /*0306*/ 	.byte	0x08
	.zero		1


	//   ....[32]....
        /*0308*/ 	.word	0x00000dc0
        /*030c*/ 	.word	0x000000ff
        /*0310*/ 	.word	0x00000100
        /*0314*/ 	.short	0x0100
        /*0316*/ 	.byte	0x07
	.zero		1


	//   ....[33]....
        /*0318*/ 	.word	0x000017d0
        /*031c*/ 	.word	0x00000003
        /*0320*/ 	.word	0x000000f0
        /*0324*/ 	.short	0x010a
        /*0326*/ 	.byte	0xff
	.zero		1


	//   ....[34]....
        /*0328*/ 	.word	0x00001800
        /*032c*/ 	.word	0x00000003
        /*0330*/ 	.word	0x000000e0
        /*0334*/ 	.short	0x0101
        /*0336*/ 	.byte	0xff
	.zero		1


	//   ....[35]....
        /*0338*/ 	.word	0x00001900
        /*033c*/ 	.word	0x000000ff
        /*0340*/ 	.word	0x00000028
        /*0344*/ 	.short	0x010a
        /*0346*/ 	.byte	0x08
	.zero		1


	//   ....[36]....
        /*0348*/ 	.word	0x000019c0
        /*034c*/ 	.word	0x000000ff
        /*0350*/ 	.word	0x00000028
        /*0354*/ 	.short	0x010a
        /*0356*/ 	.byte	0x21
	.zero		1


	//   ....[37]....
        /*0358*/ 	.word	0x00001b80
        /*035c*/ 	.word	0x000000ff
        /*0360*/ 	.word	0x00000028
        /*0364*/ 	.short	0x010a
        /*0366*/ 	.byte	0x08
	.zero		1


	//   ....[38]....
        /*0368*/ 	.word	0x00001c60
        /*036c*/ 	.word	0x000000ff
        /*0370*/ 	.word	0x00000078
        /*0374*/ 	.short	0x0101
        /*0376*/ 	.byte	0x06
	.zero		1


	//   ....[39]....
        /*0378*/ 	.word	0x00001c80
        /*037c*/ 	.word	0x000000ff
        /*0380*/ 	.word	0x00000028
        /*0384*/ 	.short	0x010a
        /*0386*/ 	.byte	0x08
	.zero		1


	//   ....[40]....
        /*0388*/ 	.word	0x00001d00
        /*038c*/ 	.word	0x000000ff
        /*0390*/ 	.word	0x00000028
        /*0394*/ 	.short	0x010a
        /*0396*/ 	.byte	0x11
	.zero		1


	//   ....[41]....
        /*0398*/ 	.word	0x00001e90
        /*039c*/ 	.word	0x000000ff
        /*03a0*/ 	.word	0x00000028
        /*03a4*/ 	.short	0x010a
        /*03a6*/ 	.byte	0x08
	.zero		1


	//   ....[42]....
        /*03a8*/ 	.word	0x00001fd0
        /*03ac*/ 	.word	0x00000002
        /*03b0*/ 	.word	0x00000080
        /*03b4*/ 	.short	0x010a
        /*03b6*/ 	.byte	0xff
	.zero		1


	//   ....[43]....
        /*03b8*/ 	.word	0x00002090
        /*03bc*/ 	.word	0x00000002
        /*03c0*/ 	.word	0x00000000
        /*03c4*/ 	.short	0x0101
        /*03c6*/ 	.byte	0xff
	.zero		1


	//   ....[44]....
        /*03c8*/ 	.word	0x000025f0
        /*03cc*/ 	.word	0x000000ff
        /*03d0*/ 	.word	0x00000000
        /*03d4*/ 	.short	0x010a
        /*03d6*/ 	.byte	0x04
	.zero		1


	//   ....[45]....
        /*03d8*/ 	.word	0x00002680
        /*03dc*/ 	.word	0x000000ff
        /*03e0*/ 	.word	0x00000000
        /*03e4*/ 	.short	0x010a
        /*03e6*/ 	.byte	0x04
	.zero		1


	//   ....[46]....
        /*03e8*/ 	.word	0x00002710
        /*03ec*/ 	.word	0x000000ff
        /*03f0*/ 	.word	0x00000000
        /*03f4*/ 	.short	0x010a
        /*03f6*/ 	.byte	0x04
	.zero		1


	//   ....[47]....
        /*03f8*/ 	.word	0x000027a0
        /*03fc*/ 	.word	0x000000ff
        /*0400*/ 	.word	0x00000000
        /*0404*/ 	.short	0x010a
        /*0406*/ 	.byte	0x04
	.zero		1


	//   ....[48]....
        /*0408*/ 	.word	0x00002840
        /*040c*/ 	.word	0x00000000
        /*0410*/ 	.word	0x00000000
        /*0414*/ 	.short	0x010a
        /*0416*/ 	.byte	0xff
	.zero		1


	//   ....[49]....
        /*0418*/ 	.word	0x00002970
        /*041c*/ 	.word	0x00000000
        /*0420*/ 	.word	0x000000e0
        /*0424*/ 	.short	0x010a
        /*0426*/ 	.byte	0xff
	.zero		1


	//   ....[50]....
        /*0428*/ 	.word	0x000029e0
        /*042c*/ 	.word	0x00000004
        /*0430*/ 	.word	0x00000000
        /*0434*/ 	.short	0x0101
        /*0436*/ 	.byte	0xff
	.zero		1


	//   ....[51]....
        /*0438*/ 	.word	0x00002a00
        /*043c*/ 	.word	0x000000ff
        /*0440*/ 	.word	0x00000090
        /*0444*/ 	.short	0x010a
        /*0446*/ 	.byte	0x05
	.zero		1


	//   ....[52]....
        /*0448*/ 	.word	0x00002b20
        /*044c*/ 	.word	0x00000000
        /*0450*/ 	.word	0x00000080
        /*0454*/ 	.short	0x010a
        /*0456*/ 	.byte	0xff
	.zero		1


	//   ....[53]....
        /*0458*/ 	.word	0x00002c20
        /*045c*/ 	.word	0x00000000
        /*0460*/ 	.word	0x00000000
        /*0464*/ 	.short	0x0101
        /*0466*/ 	.byte	0xff
	.zero		1


	//   ....[54]....
        /*0468*/ 	.word	0x00002cb0
        /*046c*/ 	.word	0x000000ff
        /*0470*/ 	.word	0x00000090
        /*0474*/ 	.short	0x0106
        /*0476*/ 	.byte	0x05
	.zero		1


	//   ....[55]....
        /*0478*/ 	.word	0x00002cd0
        /*047c*/ 	.word	0x000000ff
        /*0480*/ 	.word	0x00000090
        /*0484*/ 	.short	0x010a
        /*0486*/ 	.byte	0x05
	.zero		1


	//   ....[56]....
        /*0488*/ 	.word	0x00002d60
        /*048c*/ 	.word	0x000000ff
        /*0490*/ 	.word	0x00000090
        /*0494*/ 	.short	0x0106
        /*0496*/ 	.byte	0x04
	.zero		1


	//   ....[57]....
        /*0498*/ 	.word	0x00002da0
        /*049c*/ 	.word	0x00000000
        /*04a0*/ 	.word	0x00000090
        /*04a4*/ 	.short	0x010a
        /*04a6*/ 	.byte	0xff
	.zero		1


	//   ....[58]....
        /*04a8*/ 	.word	0x00002fe0
        /*04ac*/ 	.word	0x000000ff
        /*04b0*/ 	.word	0x00000008
        /*04b4*/ 	.short	0x010a
        /*04b6*/ 	.byte	0x06
	.zero		1


	//   ....[59]....
        /*04b8*/ 	.word	0x00003000
        /*04bc*/ 	.word	0x000000ff
        /*04c0*/ 	.word	0x00000008
        /*04c4*/ 	.short	0x010a
        /*04c6*/ 	.byte	0x06
	.zero		1


	//   ....[60]....
        /*04c8*/ 	.word	0x00003190
        /*04cc*/ 	.word	0x000000ff
        /*04d0*/ 	.word	0x00000008
        /*04d4*/ 	.short	0x010a
        /*04d6*/ 	.byte	0x06
	.zero		1


	//   ....[61]....
        /*04d8*/ 	.word	0x000031b0
        /*04dc*/ 	.word	0x000000ff
        /*04e0*/ 	.word	0x00000008
        /*04e4*/ 	.short	0x010a
        /*04e6*/ 	.byte	0x06
	.zero		1


	//   ....[62]....
        /*04e8*/ 	.word	0x00003270
        /*04ec*/ 	.word	0x000000ff
        /*04f0*/ 	.word	0x00000000
        /*04f4*/ 	.short	0x0101
        /*04f6*/ 	.byte	0x07
	.zero		1


	//   ....[63]....
        /*04f8*/ 	.word	0x000035b0
        /*04fc*/ 	.word	0x00000000
        /*0500*/ 	.word	0x00000080
        /*0504*/ 	.short	0x010a
        /*0506*/ 	.byte	0xff
	.zero		1


	//   ....[64]....
        /*0508*/ 	.word	0x00003670
        /*050c*/ 	.word	0x00000000
        /*0510*/ 	.word	0x00000000
        /*0514*/ 	.short	0x0101
        /*0516*/ 	.byte	0xff
	.zero		1


	//   ....[65]....
        /*0518*/ 	.word	0x00003730
        /*051c*/ 	.word	0x000000ff
        /*0520*/ 	.word	0x00000000
        /*0524*/ 	.short	0x010a
        /*0526*/ 	.byte	0x08
	.zero		1


	//   ....[66]....
        /*0528*/ 	.word	0x00003740
        /*052c*/ 	.word	0x000000ff
        /*0530*/ 	.word	0x000000c0
        /*0534*/ 	.short	0x010a
        /*0536*/ 	.byte	0x09
	.zero		1


	//   ....[67]....
        /*0538*/ 	.word	0x000037f0
        /*053c*/ 	.word	0x000000ff
        /*0540*/ 	.word	0x00000000
        /*0544*/ 	.short	0x010a
        /*0546*/ 	.byte	0x08
	.zero		1


	//   ....[68]....
        /*0548*/ 	.word	0x00003920
        /*054c*/ 	.word	0x000000ff
        /*0550*/ 	.word	0x00000000
        /*0554*/ 	.short	0x010a
        /*0556*/ 	.byte	0x1e
	.zero		1


	//   ....[69]....
        /*0558*/ 	.word	0x00003c20
        /*055c*/ 	.word	0x000000ff
        /*0560*/ 	.word	0x00000000
        /*0564*/ 	.short	0x010a
        /*0566*/ 	.byte	0x08
	.zero		1


	//   ....[70]....
        /*0568*/ 	.word	0x00003cb0
        /*056c*/ 	.word	0x000000ff
        /*0570*/ 	.word	0x00000000
        /*0574*/ 	.short	0x010a
        /*0576*/ 	.byte	0x08
	.zero		1


	//   ....[71]....
        /*0578*/ 	.word	0x00003d40
        /*057c*/ 	.word	0x000000ff
        /*0580*/ 	.word	0x00000000
        /*0584*/ 	.short	0x010a
        /*0586*/ 	.byte	0x08
	.zero		1


	//   ....[72]....
        /*0588*/ 	.word	0x00003de0
        /*058c*/ 	.word	0x00000000
        /*0590*/ 	.word	0x00000000
        /*0594*/ 	.short	0x010a
        /*0596*/ 	.byte	0xff
	.zero		1


	//   ....[73]....
        /*0598*/ 	.word	0x00003e20
        /*059c*/ 	.word	0x00000000
        /*05a0*/ 	.word	0x00000000
        /*05a4*/ 	.short	0x010a
        /*05a6*/ 	.byte	0xff
	.zero		1


	//   ....[74]....
        /*05a8*/ 	.word	0x00003e90
        /*05ac*/ 	.word	0x000000ff
        /*05b0*/ 	.word	0x00000000
        /*05b4*/ 	.short	0x0101
        /*05b6*/ 	.byte	0x05
	.zero		1


	//   ....[75]....
        /*05b8*/ 	.word	0x00003ed0
        /*05bc*/ 	.word	0x000000ff
        /*05c0*/ 	.word	0x00000100
        /*05c4*/ 	.short	0x010a
        /*05c6*/ 	.byte	0x07
	.zero		1


	//   ....[76]....
        /*05c8*/ 	.word	0x00003f20
        /*05cc*/ 	.word	0x000000ff
        /*05d0*/ 	.word	0x00000000
        /*05d4*/ 	.short	0x0101
        /*05d6*/ 	.byte	0x05
	.zero		1


	//   ....[77]....
        /*05d8*/ 	.word	0x00004350
        /*05dc*/ 	.word	0x00000000
        /*05e0*/ 	.word	0x00000080
        /*05e4*/ 	.short	0x010a
        /*05e6*/ 	.byte	0xff
	.zero		1


	//   ....[78]....
        /*05e8*/ 	.word	0x00004410
        /*05ec*/ 	.word	0x00000000
        /*05f0*/ 	.word	0x00000000
        /*05f4*/ 	.short	0x0101
        /*05f6*/ 	.byte	0xff
	.zero		1


	//   ....[79]....
        /*05f8*/ 	.word	0x00004730
        /*05fc*/ 	.word	0x000000ff
        /*0600*/ 	.word	0x00000078
        /*0604*/ 	.short	0x010a
        /*0606*/ 	.byte	0x07
	.zero		1


	//   ....[80]....
        /*0608*/ 	.word	0x00004920
        /*060c*/ 	.word	0x000000ff
        /*0610*/ 	.word	0x00000060
        /*0614*/ 	.short	0x010a
        /*0616*/ 	.byte	0x07
	.zero		1


	//   ....[81]....
        /*0618*/ 	.word	0x00004b80
        /*061c*/ 	.word	0x000000ff
        /*0620*/ 	.word	0x00000050
        /*0624*/ 	.short	0x010b
        /*0626*/ 	.byte	0x07
	.zero		1


	//   ....[82]....
        /*0628*/ 	.word	0x00004bf0
        /*062c*/ 	.word	0x000000ff
        /*0630*/ 	.word	0x00000000
        /*0634*/ 	.short	0x0101
        /*0636*/ 	.byte	0x0e
	.zero		1


	//   ....[83]....
        /*0638*/ 	.word	0x00004c30
        /*063c*/ 	.word	0x000000ff
        /*0640*/ 	.word	0x00000068
        /*0644*/ 	.short	0x010a
        /*0646*/ 	.byte	0x07
	.zero		1


	//   ....[84]....
        /*0648*/ 	.word	0x00004e60
        /*064c*/ 	.word	0x000000ff
        /*0650*/ 	.word	0x00000058
        /*0654*/ 	.short	0x010b
        /*0656*/ 	.byte	0x07
	.zero		1


	//   ....[85]....
        /*0658*/ 	.word	0x00004e80
        /*065c*/ 	.word	0x000000ff
        /*0660*/ 	.word	0x00000000
        /*0664*/ 	.short	0x0101
        /*0666*/ 	.byte	0x0d
	.zero		1


	//   ....[86]....
        /*0668*/ 	.word	0x00004eb0
        /*066c*/ 	.word	0x000000ff
        /*0670*/ 	.word	0x00000060
        /*0674*/ 	.short	0x010a
        /*0676*/ 	.byte	0x07
	.zero		1


	//   ....[87]....
        /*0678*/ 	.word	0x00004ef0
        /*067c*/ 	.word	0x00000000
        /*0680*/ 	.word	0x00000068
        /*0684*/ 	.short	0x010a
        /*0686*/ 	.byte	0xff
	.zero		1


	//   ....[88]....
        /*0688*/ 	.word	0x00005220
        /*068c*/ 	.word	0x00000000
        /*0690*/ 	.word	0x00000080
        /*0694*/ 	.short	0x010a
        /*0696*/ 	.byte	0xff
	.zero		1


	//   ....[89]....
        /*0698*/ 	.word	0x00005330
        /*069c*/ 	.word	0x00000000
        /*06a0*/ 	.word	0x00000000
        /*06a4*/ 	.short	0x0101
        /*06a6*/ 	.byte	0xff
	.zero		1


	//   ....[90]....
        /*06a8*/ 	.word	0x00005d40
        /*06ac*/ 	.word	0x00000003
        /*06b0*/ 	.word	0x00000050
        /*06b4*/ 	.short	0x010a
        /*06b6*/ 	.byte	0xff
	.zero		1


	//   ....[91]....
        /*06b8*/ 	.word	0x00005d90
        /*06bc*/ 	.word	0x0000006f
        /*06c0*/ 	.word	0x000000a0
        /*06c4*/ 	.short	0x010a
        /*06c6*/ 	.byte	0xff
	.zero		1


	//   ....[92]....
        /*06c8*/ 	.word	0x00005ec0
        /*06cc*/ 	.word	0x00000003
        /*06d0*/ 	.word	0x00000050
        /*06d4*/ 	.short	0x010a
        /*06d6*/ 	.byte	0xff
	.zero		1


	//   ....[93]....
        /*06d8*/ 	.word	0x00006000
        /*06dc*/ 	.word	0x00000000
        /*06e0*/ 	.word	0x00000000
        /*06e4*/ 	.short	0x0101
        /*06e6*/ 	.byte	0xff
	.zero		1


	//   ....[94]....
        /*06e8*/ 	.word	0x00006060
        /*06ec*/ 	.word	0x0000006f
        /*06f0*/ 	.word	0x000000a0
        /*06f4*/ 	.short	0x010a
        /*06f6*/ 	.byte	0xff
	.zero		1


	//   ....[95]....
        /*06f8*/ 	.word	0x00006c00
        /*06fc*/ 	.word	0x0000007d
        /*0700*/ 	.word	0x00000050
        /*0704*/ 	.short	0x010a
        /*0706*/ 	.byte	0xff
	.zero		1


	//   ....[96]....
        /*0708*/ 	.word	0x00006cc0
        /*070c*/ 	.word	0x0000007d
        /*0710*/ 	.word	0x00000050
        /*0714*/ 	.short	0x010a
        /*0716*/ 	.byte	0xff
	.zero		1


	//   ....[97]....
        /*0718*/ 	.word	0x00006e00
        /*071c*/ 	.word	0x00000002
        /*0720*/ 	.word	0x00000000
        /*0724*/ 	.short	0x0101
        /*0726*/ 	.byte	0xff
	.zero		1


	//   ....[98]....
        /*0728*/ 	.word	0x000070e0
        /*072c*/ 	.word	0x0000006f
        /*0730*/ 	.word	0x00000000
        /*0734*/ 	.short	0x0101
        /*0736*/ 	.byte	0xff
	.zero		1


	//   ....[99]....
        /*0738*/ 	.word	0x00007a90
        /*073c*/ 	.word	0x00000003
        /*0740*/ 	.word	0x000000f0
        /*0744*/ 	.short	0x010a
        /*0746*/ 	.byte	0xff
	.zero		1


	//   ....[100]....
        /*0748*/ 	.word	0x00007af0
        /*074c*/ 	.word	0x00000002
        /*0750*/ 	.word	0x00000028
        /*0754*/ 	.short	0x010a
        /*0756*/ 	.byte	0xff
	.zero		1


	//   ....[101]....
        /*0758*/ 	.word	0x00007b50
        /*075c*/ 	.word	0x00000002
        /*0760*/ 	.word	0x00000028
        /*0764*/ 	.short	0x010a
        /*0766*/ 	.byte	0xff
	.zero		1


	//   ....[102]....
        /*0768*/ 	.word	0x00007ba0
        /*076c*/ 	.word	0x00000002
        /*0770*/ 	.word	0x00000080
        /*0774*/ 	.short	0x010a
        /*0776*/ 	.byte	0xff
	.zero		1


	//   ....[103]....
        /*0778*/ 	.word	0x00007c00
        /*077c*/ 	.word	0x00000000
        /*0780*/ 	.word	0x00000000
        /*0784*/ 	.short	0x010a
        /*0786*/ 	.byte	0xff
	.zero		1


	//   ....[104]....
        /*0788*/ 	.word	0x00007c60
        /*078c*/ 	.word	0x00000000
        /*0790*/ 	.word	0x00000000
        /*0794*/ 	.short	0x010a
        /*0796*/ 	.byte	0xff
	.zero		1


	//   ....[105]....
        /*0798*/ 	.word	0x00007cc0
        /*079c*/ 	.word	0x00000000
        /*07a0*/ 	.word	0x00000000
        /*07a4*/ 	.short	0x010a
        /*07a6*/ 	.byte	0xff
	.zero		1


	//   ....[106]....
        /*07a8*/ 	.word	0x00007d20
        /*07ac*/ 	.word	0x00000000
        /*07b0*/ 	.word	0x00000000
        /*07b4*/ 	.short	0x010a
        /*07b6*/ 	.byte	0xff
	.zero		1


	//   ....[107]....
        /*07b8*/ 	.word	0x00007d70
        /*07bc*/ 	.word	0x00000000
        /*07c0*/ 	.word	0x000000e0
        /*07c4*/ 	.short	0x010a
        /*07c6*/ 	.byte	0xff
	.zero		1


	//   ....[108]....
        /*07c8*/ 	.word	0x00007dd0
        /*07cc*/ 	.word	0x00000000
        /*07d0*/ 	.word	0x00000090
        /*07d4*/ 	.short	0x010a
        /*07d6*/ 	.byte	0xff
	.zero		1


	//   ....[109]....
        /*07d8*/ 	.word	0x00007e20
        /*07dc*/ 	.word	0x00000000
        /*07e0*/ 	.word	0x00000080
        /*07e4*/ 	.short	0x010a
        /*07e6*/ 	.byte	0xff
	.zero		1


	//   ....[110]....
        /*07e8*/ 	.word	0x00007e80
        /*07ec*/ 	.word	0x00000000
        /*07f0*/ 	.word	0x00000090
        /*07f4*/ 	.short	0x010a
        /*07f6*/ 	.byte	0xff
	.zero		1


	//   ....[111]....
        /*07f8*/ 	.word	0x00007ee0
        /*07fc*/ 	.word	0x00000004
        /*0800*/ 	.word	0x00000008
        /*0804*/ 	.short	0x010a
        /*0806*/ 	.byte	0xff
	.zero		1


	//   ....[112]....
        /*0808*/ 	.word	0x00007fc0
        /*080c*/ 	.word	0x00000002
        /*0810*/ 	.word	0x00000008
        /*0814*/ 	.short	0x010a
        /*0816*/ 	.byte	0xff
	.zero		1


	//   ....[113]....
        /*0818*/ 	.word	0x00008010
        /*081c*/ 	.word	0x00000000
        /*0820*/ 	.word	0x00000080
        /*0824*/ 	.short	0x010a
        /*0826*/ 	.byte	0xff
	.zero		1


	//   ....[114]....
        /*0828*/ 	.word	0x00008070
        /*082c*/ 	.word	0x00000000
        /*0830*/ 	.word	0x000000c0
        /*0834*/ 	.short	0x010a
        /*0836*/ 	.byte	0xff
	.zero		1


	//   ....[115]....
        /*0838*/ 	.word	0x000080d0
        /*083c*/ 	.word	0x00000000
        /*0840*/ 	.word	0x00000000
        /*0844*/ 	.short	0x010a
        /*0846*/ 	.byte	0xff
	.zero		1


	//   ....[116]....
        /*0848*/ 	.word	0x00008130
        /*084c*/ 	.word	0x00000000
        /*0850*/ 	.word	0x00000000
        /*0854*/ 	.short	0x010a
        /*0856*/ 	.byte	0xff
	.zero		1


	//   ....[117]....
        /*0858*/ 	.word	0x00008190
        /*085c*/ 	.word	0x00000000
        /*0860*/ 	.word	0x00000000
        /*0864*/ 	.short	0x010a
        /*0866*/ 	.byte	0xff
	.zero		1


	//   ....[118]....
        /*0868*/ 	.word	0x000081f0
        /*086c*/ 	.word	0x00000000
        /*0870*/ 	.word	0x00000000
        /*0874*/ 	.short	0x010a
        /*0876*/ 	.byte	0xff
	.zero		1


	//   ....[119]....
        /*0878*/ 	.word	0x00008250
        /*087c*/ 	.word	0x00000000
        /*0880*/ 	.word	0x00000100
        /*0884*/ 	.short	0x010a
        /*0886*/ 	.byte	0xff
	.zero		1


	//   ....[120]....
        /*0888*/ 	.word	0x000082a0
        /*088c*/ 	.word	0x00000000
        /*0890*/ 	.word	0x00000080
        /*0894*/ 	.short	0x010a
        /*0896*/ 	.byte	0xff
	.zero		1


	//   ....[121]....
        /*0898*/ 	.word	0x00008300
        /*089c*/ 	.word	0x00000000
        /*08a0*/ 	.word	0x00000078
        /*08a4*/ 	.short	0x010a
        /*08a6*/ 	.byte	0xff
	.zero		1


	//   ....[122]....
        /*08a8*/ 	.word	0x00008360
        /*08ac*/ 	.word	0x00000003
        /*08b0*/ 	.word	0x00000060
        /*08b4*/ 	.short	0x010a
        /*08b6*/ 	.byte	0xff
	.zero		1


	//   ....[123]....
        /*08b8*/ 	.word	0x000083c0
        /*08bc*/ 	.word	0x00000003
        /*08c0*/ 	.word	0x00000068
        /*08c4*/ 	.short	0x010a
        /*08c6*/ 	.byte	0xff
	.zero		1


	//   ....[124]....
        /*08c8*/ 	.word	0x00008420
        /*08cc*/ 	.word	0x00000000
        /*08d0*/ 	.word	0x00000060
        /*08d4*/ 	.short	0x010a
        /*08d6*/ 	.byte	0xff
	.zero		1


	//   ....[125]....
        /*08d8*/ 	.word	0x00008470
        /*08dc*/ 	.word	0x00000000
        /*08e0*/ 	.word	0x00000080
        /*08e4*/ 	.short	0x010a
        /*08e6*/ 	.byte	0xff
	.zero		1


	//   ....[126]....
        /*08e8*/ 	.word	0x000084c0
        /*08ec*/ 	.word	0x00000003
        /*08f0*/ 	.word	0x00000050
        /*08f4*/ 	.short	0x010a
        /*08f6*/ 	.byte	0xff
	.zero		1


	//   ....[127]....
        /*08f8*/ 	.word	0x00008510
        /*08fc*/ 	.word	0x0000006f
        /*0900*/ 	.word	0x000000a0
        /*0904*/ 	.short	0x010a
        /*0906*/ 	.byte	0xff
	.zero		1


	//   ....[128]....
        /*0908*/ 	.word	0x00008560
        /*090c*/ 	.word	0x0000007d
        /*0910*/ 	.word	0x00000050
        /*0914*/ 	.short	0x010a
        /*0916*/ 	.byte	0xff
	.zero		1


	//----- nvinfo : EIATTR_NUM_MBARRIERS
	.align		4
.L_47:
        /*0918*/ 	.byte	0x03, 0x38
        /*091a*/ 	.short	0x0021


	//----- nvinfo : EIATTR_EXIT_INSTR_OFFSETS
	.align		4
        /*091c*/ 	.byte	0x04, 0x1c
        /*091e*/ 	.short	(.L_49 - .L_48)


	//   ....[0]....
.L_48:
        /*0920*/ 	.word	0x00002870


	//   ....[1]....
        /*0924*/ 	.word	0x00002d70


	//   ....[2]....
        /*0928*/ 	.word	0x00002dd0


	//   ....[3]....
        /*092c*/ 	.word	0x00004150


	//   ....[4]....
        /*0930*/ 	.word	0x00004f20


	//   ....[5]....
        /*0934*/ 	.word	0x00004f60


	//   ....[6]....
        /*0938*/ 	.word	0x00007a80


	//----- nvinfo : EIATTR_MAX_THREADS
	.align		4
.L_49:
        /*093c*/ 	.byte	0x04, 0x05
        /*093e*/ 	.short	(.L_51 - .L_50)
.L_50:
        /*0940*/ 	.word	0x00000100
        /*0944*/ 	.word	0x00000001
        /*0948*/ 	.word	0x00000001


	//----- nvinfo : EIATTR_CRS_STACK_SIZE
	.align		4
.L_51:
        /*094c*/ 	.byte	0x04, 0x1e
        /*094e*/ 	.short	(.L_53 - .L_52)
.L_52:
        /*0950*/ 	.word	0x00000000


	//----- nvinfo : EIATTR_CBANK_PARAM_SIZE
	.align		4
.L_53:
        /*0954*/ 	.byte	0x03, 0x19
        /*0956*/ 	.short	0x0800


	//----- nvinfo : EIATTR_PARAM_CBANK
	.align		4
        /*0958*/ 	.byte	0x04, 0x0a
        /*095a*/ 	.short	(.L_55 - .L_54)
	.align		4
.L_54:
        /*095c*/ 	.word	index@(.nv.constant0._ZN7cutlass13device_kernelINS_4gemm6kernel13GemmUniversalIN4cute5tupleIJiiiiEEENS1_10collective13CollectiveMmaINS1_35MainloopSm100TmaUmmaWarpSpecializedILi5ELi2ELi4ENS5_IJNS4_1CILi2EEENSA_ILi1EEESC_EEEEENS5_IJNSA_ILi128EEESF_SF_EEENS_12float_e4m3_tENS5_IJlSC_lEEESH_SI_NS4_8TiledMMAINS4_8MMA_AtomIJNS4_10MMA_TraitsINS4_25SM100_MMA_F8F6F4_2x1SM_SSEJSH_SH_fSF_SF_NS4_17integral_constantINS4_4UMMA5MajorELSP_0EEESQ_NSN_INSO_7ScaleInELSR_0EEESS_EEEEEENS4_6LayoutINS5_IJSC_SC_SC_EEENS5_IJNSA_ILi0EEESX_SX_EEEEENS5_IJNS4_10UnderscoreES10_S10_EEEEENS4_18SM100_TMA_2SM_LOADENS4_14ComposedLayoutINS4_7SwizzleILi3ELi4ELi3EEENS4_18smem_ptr_flag_bitsILi8EEENSV_INS5_IJNSA_ILi8EEESF_EEENS5_IJSF_SC_EEEEEEEvNS4_8identityES13_S1D_vS1E_EENS_8epilogue10collective18CollectiveEpilogueINS1G_23Sm100TmaWarpSpecializedILi2ELi2ELi32ELb0ELb0EEEJNS5_IJNSA_ILi64EEESF_SF_EEENS5_IJNSV_IS1L_SC_EENSV_INS5_IJNSA_ILi32EEESB_EEENS5_IJSC_S1L_EEEEEEEESH_SI_SH_SI_NS1G_6fusion15FusionCallbacksIS1K_NS1T_17LinearCombinationISH_fSH_fLNS_15FloatRoundStyleE2EEES1M_S1S_JEEENS4_5SM1004TMEM4LOAD26SM100_TMEM_LOAD_32dp32b32xENS4_13SM90_TMA_LOADENS14_INS15_ILi1ELi4ELi3EEES18_NSV_INS5_IJS19_S1O_EEENS5_IJS1O_SC_EEEEEEENS4_39AutoVectorizingCopyWithAssumedAlignmentILi128EEENS4_14SM90_TMA_STOREES28_S2A_S2A_EEEvvEEEEvNT_6ParamsE)
        /*0960*/ 	.short	0x0380
        /*0962*/ 	.short	0x0800


	//----- nvinfo : EIATTR_SW_WAR
	.align		4
.L_55:
        /*0964*/ 	.byte	0x04, 0x36
        /*0966*/ 	.short	(.L_57 - .L_56)
.L_56:
        /*0968*/ 	.word	0x00000008
.L_57:


//--------------------- .nv.callgraph             --------------------------
	.section	.nv.callgraph,"",@"SHT_CUDA_CALLGRAPH"
	.align	4
	.sectionentsize	8
	.align		4
        /*0000*/ 	.word	0x00000000
	.align		4
        /*0004*/ 	.word	0xffffffff
	.align		4
        /*0008*/ 	.word	index@(_ZN7cutlass13device_kernelINS_4gemm6kernel13GemmUniversalIN4cute5tupleIJiiiiEEENS1_10collective13CollectiveMmaINS1_35MainloopSm100TmaUmmaWarpSpecializedILi5ELi2ELi4ENS5_IJNS4_1CILi2EEENSA_ILi1EEESC_EEEEENS5_IJNSA_ILi128EEESF_SF_EEENS_12float_e4m3_tENS5_IJlSC_lEEESH_SI_NS4_8TiledMMAINS4_8MMA_AtomIJNS4_10MMA_TraitsINS4_25SM100_MMA_F8F6F4_2x1SM_SSEJSH_SH_fSF_SF_NS4_17integral_constantINS4_4UMMA5MajorELSP_0EEESQ_NSN_INSO_7ScaleInELSR_0EEESS_EEEEEENS4_6LayoutINS5_IJSC_SC_SC_EEENS5_IJNSA_ILi0EEESX_SX_EEEEENS5_IJNS4_10UnderscoreES10_S10_EEEEENS4_18SM100_TMA_2SM_LOADENS4_14ComposedLayoutINS4_7SwizzleILi3ELi4ELi3EEENS4_18smem_ptr_flag_bitsILi8EEENSV_INS5_IJNSA_ILi8EEESF_EEENS5_IJSF_SC_EEEEEEEvNS4_8identityES13_S1D_vS1E_EENS_8epilogue10collective18CollectiveEpilogueINS1G_23Sm100TmaWarpSpecializedILi2ELi2ELi32ELb0ELb0EEEJNS5_IJNSA_ILi64EEESF_SF_EEENS5_IJNSV_IS1L_SC_EENSV_INS5_IJNSA_ILi32EEESB_EEENS5_IJSC_S1L_EEEEEEEESH_SI_SH_SI_NS1G_6fusion15FusionCallbacksIS1K_NS1T_17LinearCombinationISH_fSH_fLNS_15FloatRoundStyleE2EEES1M_S1S_JEEENS4_5SM1004TMEM4LOAD26SM100_TMEM_LOAD_32dp32b32xENS4_13SM90_TMA_LOADENS14_INS15_ILi1ELi4ELi3EEES18_NSV_INS5_IJS19_S1O_EEENS5_IJS1O_SC_EEEEEEENS4_39AutoVectorizingCopyWithAssumedAlignmentILi128EEENS4_14SM90_TMA_STOREES28_S2A_S2A_EEEvvEEEEvNT_6ParamsE)
	.align		4
        /*000c*/ 	.word	index@(__assertfail)
	.align		4
        /*0010*/ 	.word	0x00000000
	.align		4
        /*0014*/ 	.word	0xfffffffe
	.align		4
        /*0018*/ 	.word	0x00000000
	.align		4
        /*001c*/ 	.word	0xfffffffd
	.align		4
        /*0020*/ 	.word	0x00000000
	.align		4
        /*0024*/ 	.word	0xfffffffc


//--------------------- .nv.constant4             --------------------------
	.section	.nv.constant4,"a",@progbits
	.align	8
	.align		8
.nv.constant4:
        /*0000*/ 	.dword	__assertfail
	.align		8
        /*0008*/ 	.dword	__unnamed_1
	.align		8
        /*0010*/ 	.dword	__unnamed_2
	.align		8
        /*0018*/ 	.dword	_ZN39_INTERNAL_73476136_4_k_cu_19470578_88904cuda3std3__45__cpo5beginE
	.align		8
        /*0020*/ 	.dword	_ZN39_INTERNAL_73476136_4_k_cu_19470578_88904cuda3std3__45__cpo3endE
	.align		8
        /*0028*/ 	.dword	_ZN39_INTERNAL_73476136_4_k_cu_19470578_88904cuda3std3__45__cpo6cbeginE
	.align		8
        /*0030*/ 	.dword	_ZN39_INTERNAL_73476136_4_k_cu_19470578_88904cuda3std3__45__cpo4cendE
	.align		8
        /*0038*/ 	.dword	_ZN39_INTERNAL_73476136_4_k_cu_19470578_88904cuda3std3__441_GLOBAL__N__73476136_4_k_cu_19470578_88906ignoreE
	.align		8
        /*0040*/ 	.dword	_ZN39_INTERNAL_73476136_4_k_cu_19470578_88904cuda3std3__419piecewise_constructE
	.align		8
        /*0048*/ 	.dword	_ZN39_INTERNAL_73476136_4_k_cu_19470578_88904cuda3std3__48in_placeE
	.align		8
        /*0050*/ 	.dword	_ZN39_INTERNAL_73476136_4_k_cu_19470578_88904cuda3std6ranges3__45__cpo4swapE
	.align		8
        /*0058*/ 	.dword	_ZN39_INTERNAL_73476136_4_k_cu_19470578_88904cuda3std6ranges3__45__cpo9iter_moveE
	.align		8
        /*0060*/ 	.dword	_ZN39_INTERNAL_73476136_4_k_cu_19470578_88904cute7productE
	.align		8
        /*0068*/ 	.dword	_ZN39_INTERNAL_73476136_4_k_cu_19470578_88904cute1_E
	.align		8
        /*0070*/ 	.dword	$str$25
	.align		8
        /*0078*/ 	.dword	$str$26
	.align		8
        /*0080*/ 	.dword	$str$27
	.align		8
        /*0088*/ 	.dword	$str$28


//--------------------- .text._ZN7cutlass13device_kernelINS_4gemm6kernel13GemmUniversalIN4cute5tupleIJiiiiEEENS1_10collective13CollectiveMmaINS1_35MainloopSm100TmaUmmaWarpSpecializedILi5ELi2ELi4ENS5_IJNS4_1CILi2EEENSA_ILi1EEESC_EEEEENS5_IJNSA_ILi128EEESF_SF_EEENS_12float_e4m3_tENS5_IJlSC_lEEESH_SI_NS4_8TiledMMAINS4_8MMA_AtomIJNS4_10MMA_TraitsINS4_25SM100_MMA_F8F6F4_2x1SM_SSEJSH_SH_fSF_SF_NS4_17integral_constantINS4_4UMMA5MajorELSP_0EEESQ_NSN_INSO_7ScaleInELSR_0EEESS_EEEEEENS4_6LayoutINS5_IJSC_SC_SC_EEENS5_IJNSA_ILi0EEESX_SX_EEEEENS5_IJNS4_10UnderscoreES10_S10_EEEEENS4_18SM100_TMA_2SM_LOADENS4_14ComposedLayoutINS4_7SwizzleILi3ELi4ELi3EEENS4_18smem_ptr_flag_bitsILi8EEENSV_INS5_IJNSA_ILi8EEESF_EEENS5_IJSF_SC_EEEEEEEvNS4_8identityES13_S1D_vS1E_EENS_8epilogue10collective18CollectiveEpilogueINS1G_23Sm100TmaWarpSpecializedILi2ELi2ELi32ELb0ELb0EEEJNS5_IJNSA_ILi64EEESF_SF_EEENS5_IJNSV_IS1L_SC_EENSV_INS5_IJNSA_ILi32EEESB_EEENS5_IJSC_S1L_EEEEEEEESH_SI_SH_SI_NS1G_6fusion15FusionCallbacksIS1K_NS1T_17LinearCombinationISH_fSH_fLNS_15FloatRoundStyleE2EEES1M_S1S_JEEENS4_5SM1004TMEM4LOAD26SM100_TMEM_LOAD_32dp32b32xENS4_13SM90_TMA_LOADENS14_INS15_ILi1ELi4ELi3EEES18_NSV_INS5_IJS19_S1O_EEENS5_IJS1O_SC_EEEEEEENS4_39AutoVectorizingCopyWithAssumedAlignmentILi128EEENS4_14SM90_TMA_STOREES28_S2A_S2A_EEEvvEEEEvNT_6ParamsE --------------------------
	.section	.text._ZN7cutlass13device_kernelINS_4gemm6kernel13GemmUniversalIN4cute5tupleIJiiiiEEENS1_10collective13CollectiveMmaINS1_35MainloopSm100TmaUmmaWarpSpecializedILi5ELi2ELi4ENS5_IJNS4_1CILi2EEENSA_ILi1EEESC_EEEEENS5_IJNSA_ILi128EEESF_SF_EEENS_12float_e4m3_tENS5_IJlSC_lEEESH_SI_NS4_8TiledMMAINS4_8MMA_AtomIJNS4_10MMA_TraitsINS4_25SM100_MMA_F8F6F4_2x1SM_SSEJSH_SH_fSF_SF_NS4_17integral_constantINS4_4UMMA5MajorELSP_0EEESQ_NSN_INSO_7ScaleInELSR_0EEESS_EEEEEENS4_6LayoutINS5_IJSC_SC_SC_EEENS5_IJNSA_ILi0EEESX_SX_EEEEENS5_IJNS4_10UnderscoreES10_S10_EEEEENS4_18SM100_TMA_2SM_LOADENS4_14ComposedLayoutINS4_7SwizzleILi3ELi4ELi3EEENS4_18smem_ptr_flag_bitsILi8EEENSV_INS5_IJNSA_ILi8EEESF_EEENS5_IJSF_SC_EEEEEEEvNS4_8identityES13_S1D_vS1E_EENS_8epilogue10collective18CollectiveEpilogueINS1G_23Sm100TmaWarpSpecializedILi2ELi2ELi32ELb0ELb0EEEJNS5_IJNSA_ILi64EEESF_SF_EEENS5_IJNSV_IS1L_SC_EENSV_INS5_IJNSA_ILi32EEESB_EEENS5_IJSC_S1L_EEEEEEEESH_SI_SH_SI_NS1G_6fusion15FusionCallbacksIS1K_NS1T_17LinearCombinationISH_fSH_fLNS_15FloatRoundStyleE2EEES1M_S1S_JEEENS4_5SM1004TMEM4LOAD26SM100_TMEM_LOAD_32dp32b32xENS4_13SM90_TMA_LOADENS14_INS15_ILi1ELi4ELi3EEES18_NSV_INS5_IJS19_S1O_EEENS5_IJS1O_SC_EEEEEEENS4_39AutoVectorizingCopyWithAssumedAlignmentILi128EEENS4_14SM90_TMA_STOREES28_S2A_S2A_EEEvvEEEEvNT_6ParamsE,"ax",@progbits
	.align	128
.text._ZN7cutlass13device_kernelINS_4gemm6kernel13GemmUniversalIN4cute5tupleIJiiiiEEENS1_10collective13CollectiveMmaINS1_35MainloopSm100TmaUmmaWarpSpecializedILi5ELi2ELi4ENS5_IJNS4_1CILi2EEENSA_ILi1EEESC_EEEEENS5_IJNSA_ILi128EEESF_SF_EEENS_12float_e4m3_tENS5_IJlSC_lEEESH_SI_NS4_8TiledMMAINS4_8MMA_AtomIJNS4_10MMA_TraitsINS4_25SM100_MMA_F8F6F4_2x1SM_SSEJSH_SH_fSF_SF_NS4_17integral_constantINS4_4UMMA5MajorELSP_0EEESQ_NSN_INSO_7ScaleInELSR_0EEESS_EEEEEENS4_6LayoutINS5_IJSC_SC_SC_EEENS5_IJNSA_ILi0EEESX_SX_EEEEENS5_IJNS4_10UnderscoreES10_S10_EEEEENS4_18SM100_TMA_2SM_LOADENS4_14ComposedLayoutINS4_7SwizzleILi3ELi4ELi3EEENS4_18smem_ptr_flag_bitsILi8EEENSV_INS5_IJNSA_ILi8EEESF_EEENS5_IJSF_SC_EEEEEEEvNS4_8identityES13_S1D_vS1E_EENS_8epilogue10collective18CollectiveEpilogueINS1G_23Sm100TmaWarpSpecializedILi2ELi2ELi32ELb0ELb0EEEJNS5_IJNSA_ILi64EEESF_SF_EEENS5_IJNSV_IS1L_SC_EENSV_INS5_IJNSA_ILi32EEESB_EEENS5_IJSC_S1L_EEEEEEEESH_SI_SH_SI_NS1G_6fusion15FusionCallbacksIS1K_NS1T_17LinearCombinationISH_fSH_fLNS_15FloatRoundStyleE2EEES1M_S1S_JEEENS4_5SM1004TMEM4LOAD26SM100_TMEM_LOAD_32dp32b32xENS4_13SM90_TMA_LOADENS14_INS15_ILi1ELi4ELi3EEES18_NSV_INS5_IJS19_S1O_EEENS5_IJS1O_SC_EEEEEEENS4_39AutoVectorizingCopyWithAssumedAlignmentILi128EEENS4_14SM90_TMA_STOREES28_S2A_S2A_EEEvvEEEEvNT_6ParamsE:
        .type           _ZN7cutlass13device_kernelINS_4gemm6kernel13GemmUniversalIN4cute5tupleIJiiiiEEENS1_10collective13CollectiveMmaINS1_35MainloopSm100TmaUmmaWarpSpecializedILi5ELi2ELi4ENS5_IJNS4_1CILi2EEENSA_ILi1EEESC_EEEEENS5_IJNSA_ILi128EEESF_SF_EEENS_12float_e4m3_tENS5_IJlSC_lEEESH_SI_NS4_8TiledMMAINS4_8MMA_AtomIJNS4_10MMA_TraitsINS4_25SM100_MMA_F8F6F4_2x1SM_SSEJSH_SH_fSF_SF_NS4_17integral_constantINS4_4UMMA5MajorELSP_0EEESQ_NSN_INSO_7ScaleInELSR_0EEESS_EEEEEENS4_6LayoutINS5_IJSC_SC_SC_EEENS5_IJNSA_ILi0EEESX_SX_EEEEENS5_IJNS4_10UnderscoreES10_S10_EEEEENS4_18SM100_TMA_2SM_LOADENS4_14ComposedLayoutINS4_7SwizzleILi3ELi4ELi3EEENS4_18smem_ptr_flag_bitsILi8EEENSV_INS5_IJNSA_ILi8EEESF_EEENS5_IJSF_SC_EEEEEEEvNS4_8identityES13_S1D_vS1E_EENS_8epilogue10collective18CollectiveEpilogueINS1G_23Sm100TmaWarpSpecializedILi2ELi2ELi32ELb0ELb0EEEJNS5_IJNSA_ILi64EEESF_SF_EEENS5_IJNSV_IS1L_SC_EENSV_INS5_IJNSA_ILi32EEESB_EEENS5_IJSC_S1L_EEEEEEEESH_SI_SH_SI_NS1G_6fusion15FusionCallbacksIS1K_NS1T_17LinearCombinationISH_fSH_fLNS_15FloatRoundStyleE2EEES1M_S1S_JEEENS4_5SM1004TMEM4LOAD26SM100_TMEM_LOAD_32dp32b32xENS4_13SM90_TMA_LOADENS14_INS15_ILi1ELi4ELi3EEES18_NSV_INS5_IJS19_S1O_EEENS5_IJS1O_SC_EEEEEEENS4_39AutoVectorizingCopyWithAssumedAlignmentILi128EEENS4_14SM90_TMA_STOREES28_S2A_S2A_EEEvvEEEEvNT_6ParamsE,@function
        .size           _ZN7cutlass13device_kernelINS_4gemm6kernel13GemmUniversalIN4cute5tupleIJiiiiEEENS1_10collective13CollectiveMmaINS1_35MainloopSm100TmaUmmaWarpSpecializedILi5ELi2ELi4ENS5_IJNS4_1CILi2EEENSA_ILi1EEESC_EEEEENS5_IJNSA_ILi128EEESF_SF_EEENS_12float_e4m3_tENS5_IJlSC_lEEESH_SI_NS4_8TiledMMAINS4_8MMA_AtomIJNS4_10MMA_TraitsINS4_25SM100_MMA_F8F6F4_2x1SM_SSEJSH_SH_fSF_SF_NS4_17integral_constantINS4_4UMMA5MajorELSP_0EEESQ_NSN_INSO_7ScaleInELSR_0EEESS_EEEEEENS4_6LayoutINS5_IJSC_SC_SC_EEENS5_IJNSA_ILi0EEESX_SX_EEEEENS5_IJNS4_10UnderscoreES10_S10_EEEEENS4_18SM100_TMA_2SM_LOADENS4_14ComposedLayoutINS4_7SwizzleILi3ELi4ELi3EEENS4_18smem_ptr_flag_bitsILi8EEENSV_INS5_IJNSA_ILi8EEESF_EEENS5_IJSF_SC_EEEEEEEvNS4_8identityES13_S1D_vS1E_EENS_8epilogue10collective18CollectiveEpilogueINS1G_23Sm100TmaWarpSpecializedILi2ELi2ELi32ELb0ELb0EEEJNS5_IJNSA_ILi64EEESF_SF_EEENS5_IJNSV_IS1L_SC_EENSV_INS5_IJNSA_ILi32EEESB_EEENS5_IJSC_S1L_EEEEEEEESH_SI_SH_SI_NS1G_6fusion15FusionCallbacksIS1K_NS1T_17LinearCombinationISH_fSH_fLNS_15FloatRoundStyleE2EEES1M_S1S_JEEENS4_5SM1004TMEM4LOAD26SM100_TMEM_LOAD_32dp32b32xENS4_13SM90_TMA_LOADENS14_INS15_ILi1ELi4ELi3EEES18_NSV_INS5_IJS19_S1O_EEENS5_IJS1O_SC_EEEEEEENS4_39AutoVectorizingCopyWithAssumedAlignmentILi128EEENS4_14SM90_TMA_STOREES28_S2A_S2A_EEEvvEEEEvNT_6ParamsE,(.L_x_166 - _ZN7cutlass13device_kernelINS_4gemm6kernel13GemmUniversalIN4cute5tupleIJiiiiEEENS1_10collective13CollectiveMmaINS1_35MainloopSm100TmaUmmaWarpSpecializedILi5ELi2ELi4ENS5_IJNS4_1CILi2EEENSA_ILi1EEESC_EEEEENS5_IJNSA_ILi128EEESF_SF_EEENS_12float_e4m3_tENS5_IJlSC_lEEESH_SI_NS4_8TiledMMAINS4_8MMA_AtomIJNS4_10MMA_TraitsINS4_25SM100_MMA_F8F6F4_2x1SM_SSEJSH_SH_fSF_SF_NS4_17integral_constantINS4_4UMMA5MajorELSP_0EEESQ_NSN_INSO_7ScaleInELSR_0EEESS_EEEEEENS4_6LayoutINS5_IJSC_SC_SC_EEENS5_IJNSA_ILi0EEESX_SX_EEEEENS5_IJNS4_10UnderscoreES10_S10_EEEEENS4_18SM100_TMA_2SM_LOADENS4_14ComposedLayoutINS4_7SwizzleILi3ELi4ELi3EEENS4_18smem_ptr_flag_bitsILi8EEENSV_INS5_IJNSA_ILi8EEESF_EEENS5_IJSF_SC_EEEEEEEvNS4_8identityES13_S1D_vS1E_EENS_8epilogue10collective18CollectiveEpilogueINS1G_23Sm100TmaWarpSpecializedILi2ELi2ELi32ELb0ELb0EEEJNS5_IJNSA_ILi64EEESF_SF_EEENS5_IJNSV_IS1L_SC_EENSV_INS5_IJNSA_ILi32EEESB_EEENS5_IJSC_S1L_EEEEEEEESH_SI_SH_SI_NS1G_6fusion15FusionCallbacksIS1K_NS1T_17LinearCombinationISH_fSH_fLNS_15FloatRoundStyleE2EEES1M_S1S_JEEENS4_5SM1004TMEM4LOAD26SM100_TMEM_LOAD_32dp32b32xENS4_13SM90_TMA_LOADENS14_INS15_ILi1ELi4ELi3EEES18_NSV_INS5_IJS19_S1O_EEENS5_IJS1O_SC_EEEEEEENS4_39AutoVectorizingCopyWithAssumedAlignmentILi128EEENS4_14SM90_TMA_STOREES28_S2A_S2A_EEEvvEEEEvNT_6ParamsE)
        .other          _ZN7cutlass13device_kernelINS_4gemm6kernel13GemmUniversalIN4cute5tupleIJiiiiEEENS1_10collective13CollectiveMmaINS1_35MainloopSm100TmaUmmaWarpSpecializedILi5ELi2ELi4ENS5_IJNS4_1CILi2EEENSA_ILi1EEESC_EEEEENS5_IJNSA_ILi128EEESF_SF_EEENS_12float_e4m3_tENS5_IJlSC_lEEESH_SI_NS4_8TiledMMAINS4_8MMA_AtomIJNS4_10MMA_TraitsINS4_25SM100_MMA_F8F6F4_2x1SM_SSEJSH_SH_fSF_SF_NS4_17integral_constantINS4_4UMMA5MajorELSP_0EEESQ_NSN_INSO_7ScaleInELSR_0EEESS_EEEEEENS4_6LayoutINS5_IJSC_SC_SC_EEENS5_IJNSA_ILi0EEESX_SX_EEEEENS5_IJNS4_10UnderscoreES10_S10_EEEEENS4_18SM100_TMA_2SM_LOADENS4_14ComposedLayoutINS4_7SwizzleILi3ELi4ELi3EEENS4_18smem_ptr_flag_bitsILi8EEENSV_INS5_IJNSA_ILi8EEESF_EEENS5_IJSF_SC_EEEEEEEvNS4_8identityES13_S1D_vS1E_EENS_8epilogue10collective18CollectiveEpilogueINS1G_23Sm100TmaWarpSpecializedILi2ELi2ELi32ELb0ELb0EEEJNS5_IJNSA_ILi64EEESF_SF_EEENS5_IJNSV_IS1L_SC_EENSV_INS5_IJNSA_ILi32EEESB_EEENS5_IJSC_S1L_EEEEEEEESH_SI_SH_SI_NS1G_6fusion15FusionCallbacksIS1K_NS1T_17LinearCombinationISH_fSH_fLNS_15FloatRoundStyleE2EEES1M_S1S_JEEENS4_5SM1004TMEM4LOAD26SM100_TMEM_LOAD_32dp32b32xENS4_13SM90_TMA_LOADENS14_INS15_ILi1ELi4ELi3EEES18_NSV_INS5_IJS19_S1O_EEENS5_IJS1O_SC_EEEEEEENS4_39AutoVectorizingCopyWithAssumedAlignmentILi128EEENS4_14SM90_TMA_STOREES28_S2A_S2A_EEEvvEEEEvNT_6ParamsE,@"STO_CUDA_ENTRY STV_DEFAULT"
_ZN7cutlass13device_kernelINS_4gemm6kernel13GemmUniversalIN4cute5tupleIJiiiiEEENS1_10collective13CollectiveMmaINS1_35MainloopSm100TmaUmmaWarpSpecializedILi5ELi2ELi4ENS5_IJNS4_1CILi2EEENSA_ILi1EEESC_EEEEENS5_IJNSA_ILi128EEESF_SF_EEENS_12float_e4m3_tENS5_IJlSC_lEEESH_SI_NS4_8TiledMMAINS4_8MMA_AtomIJNS4_10MMA_TraitsINS4_25SM100_MMA_F8F6F4_2x1SM_SSEJSH_SH_fSF_SF_NS4_17integral_constantINS4_4UMMA5MajorELSP_0EEESQ_NSN_INSO_7ScaleInELSR_0EEESS_EEEEEENS4_6LayoutINS5_IJSC_SC_SC_EEENS5_IJNSA_ILi0EEESX_SX_EEEEENS5_IJNS4_10UnderscoreES10_S10_EEEEENS4_18SM100_TMA_2SM_LOADENS4_14ComposedLayoutINS4_7SwizzleILi3ELi4ELi3EEENS4_18smem_ptr_flag_bitsILi8EEENSV_INS5_IJNSA_ILi8EEESF_EEENS5_IJSF_SC_EEEEEEEvNS4_8identityES13_S1D_vS1E_EENS_8epilogue10collective18CollectiveEpilogueINS1G_23Sm100TmaWarpSpecializedILi2ELi2ELi32ELb0ELb0EEEJNS5_IJNSA_ILi64EEESF_SF_EEENS5_IJNSV_IS1L_SC_EENSV_INS5_IJNSA_ILi32EEESB_EEENS5_IJSC_S1L_EEEEEEEESH_SI_SH_SI_NS1G_6fusion15FusionCallbacksIS1K_NS1T_17LinearCombinationISH_fSH_fLNS_15FloatRoundStyleE2EEES1M_S1S_JEEENS4_5SM1004TMEM4LOAD26SM100_TMEM_LOAD_32dp32b32xENS4_13SM90_TMA_LOADENS14_INS15_ILi1ELi4ELi3EEES18_NSV_INS5_IJS19_S1O_EEENS5_IJS1O_SC_EEEEEEENS4_39AutoVectorizingCopyWithAssumedAlignmentILi128EEENS4_14SM90_TMA_STOREES28_S2A_S2A_EEEvvEEEEvNT_6ParamsE:
[----:B------:R-:W1:Y:S01]  /*0000*/  LDC R1, c[0x0][0x37c] ;  /* 0x0000df00ff017b82 */ /* 0x000e620000000800 */
[----:B------:R-:W2:Y:S01]  /*0010*/  S2R R109, SR_TID.X ;  /* 0x00000000006d7919 */ /* 0x000ea20000002100 */
[----:B------:R-:W3:Y:S06]  /*0020*/  LDCU.64 UR6, c[0x0][0x890] ;  /* 0x00011200ff0677ac */ /* 0x000eec0008000a00 */
[----:B------:R-:W4:Y:S01]  /*0030*/  S2UR UR37, SR_CgaCtaId ;  /* 0x00000000002579c3 */ /* 0x000f220000008800 */
[----:B------:R-:W-:Y:S02]  /*0040*/  PRMT R95, RZ, 0x7610, R95 ;  /* 0x00007610ff5f7816 */ /* 0x000fe4000000005f */
[----:B------:R-:W-:Y:S01]  /*0050*/  ELECT P1, URZ, PT ;  /* 0x0000000000ff782f */ /* 0x000fe20003820000 */
[----:B------:R-:W1:Y:S01]  /*0060*/  LDCU.64 UR46, c[0x0][0x358] ;  /* 0x00006b00ff2e77ac */ /* 0x000e620008000a00 */
[----:B---3--:R-:W-:-:S04]  /*0070*/  UISETP.NE.U32.AND UP0, UPT, UR6, URZ, UPT ;  /* 0x000000ff0600728c */ /* 0x008fc8000bf05070 */
[----:B------:R-:W-:Y:S02]  /*0080*/  UISETP.NE.AND.EX UP0, UPT, UR7, URZ, UPT, UP0 ;  /* 0x000000ff0700728c */ /* 0x000fe4000bf05300 */
[----:B----4-:R-:W-:Y:S02]  /*0090*/  ULOP3.LUT UR5, UR37, 0x1, URZ, 0xc0, !UPT ;  /* 0x0000000125057892 */ /* 0x010fe4000f8ec0ff */
[----:B------:R-:W-:Y:S01]  /*00a0*/  ULOP3.LUT UR4, UR37, 0x1, URZ, 0x3c, !UPT ;  /* 0x0000000125047892 */ /* 0x000fe2000f8e3cff */
[----:B--2---:R-:W-:-:S05]  /*00b0*/  SHF.R.U32.HI R102, RZ, 0x5, R109 ;  /* 0x00000005ff667819 */ /* 0x004fca000001166d */
[----:B------:R-:W2:Y:S02]  /*00c0*/  SHFL.IDX PT, R0, R102, RZ, 0x1f ;  /* 0x00001fff66007589 */ /* 0x000ea400000e0000 */
[----:B--2---:R-:W-:Y:S01]  /*00d0*/  R2UR UR10, R0 ;  /* 0x00000000000a72ca */ /* 0x004fe200000e0000 */
[----:B-1----:R-:W-:-:S14]  /*00e0*/  BRA.U UP0, `(.L_x_0) ;  /* 0x00000001002c7547 */ /* 0x002fdc000b800000 */
[----:B------:R-:W1:Y:S02]  /*00f0*/  LDCU.64 UR8, c[0x0][0x888] ;  /* 0x00011100ff0877ac */ /* 0x000e640008000a00 */
[----:B-1----:R-:W-:-:S04]  /*0100*/  UISETP.NE.U32.AND UP0, UPT, UR8, URZ, UPT ;  /* 0x000000ff0800728c */ /* 0x002fc8000bf05070 */
[----:B------:R-:W-:-:S09]  /*0110*/  UISETP.NE.AND.EX UP0, UPT, UR9, URZ, UPT, UP0 ;  /* 0x000000ff0900728c */ /* 0x000fd2000bf05300 */
[----:B------:R-:W-:Y:S05]  /*0120*/  BRA.U !UP0, `(.L_x_1) ;  /* 0x0000000108107547 */ /* 0x000fea000b800000 */
[----:B------:R-:W1:Y:S02]  /*0130*/  LDC.64 R2, c[0x0][0x888] ;  /* 0x00022200ff027b82 */ /* 0x000e640000000a00 */
[----:B-1----:R1:W5:Y:S01]  /*0140*/  LDG.E R49, desc[UR46][R2.64] ;  /* 0x0000002e02317981 */ /* 0x002362000c1e1900 */
[----:B------:R-:W-:Y:S01]  /*0150*/  HFMA2 R95, -RZ, RZ, 0, 5.9604644775390625e-08 ;  /* 0x00000001ff5f7431 */ /* 0x000fe200000001ff */
[----:B------:R-:W-:Y:S05]  /*0160*/  BRA `(.L_x_0) ;  /* 0x00000000000c7947 */ /* 0x000fea0003800000 */
.L_x_1:
[----:B------:R-:W1:Y:S01]  /*0170*/  LDCU UR8, c[0x0][0x880] ;  /* 0x00011000ff0877ac */ /* 0x000e620008000800 */
[----:B------:R-:W-:Y:S01]  /*0180*/  HFMA2 R95, -RZ, RZ, 0, 5.9604644775390625e-08 ;  /* 0x00000001ff5f7431 */ /* 0x000fe200000001ff */
[----:B-1----:R-:W-:-:S07]  /*0190*/  MOV R49, UR8 ;  /* 0x0000000800317c02 */ /* 0x002fce0008000f00 */
.L_x_0:
[----:B------:R-:W2:Y:S02]  /*01a0*/  LDCU.64 UR8, c[0x0][0x8b0] ;  /* 0x00011600ff0877ac */ /* 0x000ea40008000a00 */
[----:B--2---:R-:W-:-:S04]  /*01b0*/  UISETP.NE.U32.AND UP0, UPT, UR8, URZ, UPT ;  /* 0x000000ff0800728c */ /* 0x004fc8000bf05070 */
[----:B------:R-:W-:-:S09]  /*01c0*/  UISETP.NE.AND.EX UP0, UPT, UR9, URZ, UPT, UP0 ;  /* 0x000000ff0900728c */ /* 0x000fd2000bf05300 */
[----:B------:R-:W-:Y:S05]  /*01d0*/  BRA.U UP0, `(.L_x_2) ;  /* 0x0000000100247547 */ /* 0x000fea000b800000 */
[----:B------:R-:W2:Y:S02]  /*01e0*/  LDCU.64 UR8, c[0x0][0x8a8] ;  /* 0x00011500ff0877ac */ /* 0x000ea40008000a00 */
[----:B--2---:R-:W-:-:S04]  /*01f0*/  UISETP.NE.U32.AND UP0, UPT, UR8, URZ, UPT ;  /* 0x000000ff0800728c */ /* 0x004fc8000bf05070 */
[----:B------:R-:W-:-:S09]  /*0200*/  UISETP.NE.AND.EX UP0, UPT, UR9, URZ, UPT, UP0 ;  /* 0x000000ff0900728c */ /* 0x000fd2000bf05300 */
[----:B------:R-:W-:Y:S05]  /*0210*/  BRA.U !UP0, `(.L_x_3) ;  /* 0x00000001080c7547 */ /* 0x000fea000b800000 */
[----:B------:R-:W2:Y:S02]  /*0220*/  LDC.64 R46, c[0x0][0x8a8] ;  /* 0x00022a00ff2e7b82 */ /* 0x000ea40000000a00 */
[----:B--2---:R2:W5:Y:S01]  /*0230*/  LDG.E R46, desc[UR46][R46.64] ;  /* 0x0000002e2e2e7981 */ /* 0x004562000c1e1900 */
[----:B------:R-:W-:Y:S05]  /*0240*/  BRA `(.L_x_2) ;  /* 0x0000000000087947 */ /* 0x000fea0003800000 */
.L_x_3:
[----:B------:R-:W2:Y:S02]  /*0250*/  LDCU UR8, c[0x0][0x8a0] ;  /* 0x00011400ff0877ac */ /* 0x000ea40008000800 */
[----:B--2---:R-:W-:Y:S02]  /*0260*/  MOV R46, UR8 ;  /* 0x00000008002e7c02 */ /* 0x004fe40008000f00 */
.L_x_2:
[----:B------:R-:W-:Y:S01]  /*0270*/  IMAD.U32 R0, RZ, RZ, UR10 ;  /* 0x0000000aff007e24 */ /* 0x000fe2000f8e00ff */
[----:B------:R-:W-:Y:S04]  /*0280*/  BSSY.RECONVERGENT B0, `(.L_x_4) ;  /* 0x000000c000007945 */ /* 0x000fe80003800200 */
[C---:B------:R-:W-:Y:S02]  /*0290*/  ISETP.NE.OR P2, PT, R0.reuse, 0x1, !P1 ;  /* 0x000000010000780c */ /* 0x040fe40004f45670 */
[----:B------:R-:W-:-:S11]  /*02a0*/  ISETP.NE.OR P0, PT, R0, 0x3, !P1 ;  /* 0x000000030000780c */ /* 0x000fd60004f05670 */
[----:B------:R-:W-:Y:S05]  /*02b0*/  @P2 BRA `(.L_x_5) ;  /* 0x0000000000202947 */ /* 0x000fea0003800000 */
[----:B------:R-:W3:Y:S02]  /*02c0*/  LDCU.64 UR8, c[0x0][0x348] ;  /* 0x00006900ff0877ac */ /* 0x000ee40008000a00 */
[----:B---3--:R-:W-:Y:S02]  /*02d0*/  UIADD3 UR12, UP1, UPT, UR8, 0x80, URZ ;  /* 0x00000080080c7890 */ /* 0x008fe4000ff3e0ff */
[----:B------:R-:W-:Y:S02]  /*02e0*/  UIADD3 UR8, UP0, UPT, UR8, 0x180, URZ ;  /* 0x0000018008087890 */ /* 0x000fe4000ff1e0ff */
[----:B------:R-:W-:Y:S02]  /*02f0*/  UIADD3.X UR13, UPT, UPT, URZ, UR9, URZ, UP1, !UPT ;  /* 0x00000009ff0d7290 */ /* 0x000fe40008ffe4ff */
[----:B------:R-:W-:-:S07]  /*0300*/  UIADD3.X UR9, UPT, UPT, URZ, UR9, URZ, UP0, !UPT ;  /* 0x00000009ff097290 */ /* 0x000fce00087fe4ff */
[----:B------:R3:W-:Y:S02]  /*0310*/  UTMACCTL.PF [UR12] ;  /* 0x000000000c0079b9 */ /* 0x0007e40008040000 */
[----:B------:R3:W-:Y:S02]  /*0320*/  UTMACCTL.PF [UR8] ;  /* 0x00000000080079b9 */ /* 0x0007e40008040000 */
[----:B---3--:R-:W-:Y:S01]  /*0330*/  NOP ;  /* 0x0000000000007918 */ /* 0x008fe20000000000 */
.L_x_5:
[----:B------:R-:W-:Y:S05]  /*0340*/  BSYNC.RECONVERGENT B0 ;  /* 0x0000000000007941 */ /* 0x000fea0003800200 */
.L_x_4:
[----:B------:R-:W-:Y:S04]  /*0350*/  BSSY.RECONVERGENT B0, `(.L_x_6) ;  /* 0x000000a000007945 */ /* 0x000fe80003800200 */
        /* <DEDUP_REMOVED lines=9> */
.L_x_7:
[----:B------:R-:W-:Y:S05]  /*03f0*/  BSYNC.RECONVERGENT B0 ;  /* 0x0000000000007941 */ /* 0x000fea0003800200 */
.L_x_6:
[----:B------:R-:W3:Y:S01]  /*0400*/  LDCU.64 UR8, c[0x0][0x888] ;  /* 0x00011100ff0877ac */ /* 0x000ee20008000a00 */
[----:B------:R-:W-:Y:S02]  /*0410*/  UISETP.EQ.U32.AND UP1, UPT, UR6, URZ, UPT ;  /* 0x000000ff0600728c */ /* 0x000fe4000bf22070 */
[----:B------:R-:W-:Y:S02]  /*0420*/  UPLOP3.LUT UP5, UPT, UPT, UPT, UPT, 0x80, 0x8 ;  /* 0x000000000008789c */ /* 0x000fe40003faf070 */
[----:B---3--:R-:W-:-:S04]  /*0430*/  UISETP.NE.U32.AND UP0, UPT, UR8, URZ, UPT ;  /* 0x000000ff0800728c */ /* 0x008fc8000bf05070 */
[----:B------:R-:W-:-:S04]  /*0440*/  UISETP.NE.AND.EX UP0, UPT, UR9, URZ, UPT, UP0 ;  /* 0x000000ff0900728c */ /* 0x000fc8000bf05300 */
[----:B------:R-:W-:-:S04]  /*0450*/  UISETP.EQ.OR.EX UP2, UPT, UR7, URZ, !UP0, UP1 ;  /* 0x000000ff0700728c */ /* 0x000fc8000c742710 */
[----:B------:R-:W-:-:S05]  /*0460*/  UP2UR UR50, UPR, URZ, 0x4 ;  /* 0x00000004ff327883 */ /* 0x000fca0008000000 */
[----:B------:R-:W-:Y:S07]  /*0470*/  BRA.U !UP2, `(.L_x_8) ;  /* 0x000000010a207547 */ /* 0x000fee000b800000 */
[----:B------:R-:W-:Y:S01]  /*0480*/  UISETP.NE.U32.AND UP2, UPT, UR6, URZ, UPT ;  /* 0x000000ff0600728c */ /* 0x000fe2000bf45070 */
[----:B-----5:R-:W-:Y:S01]  /*0490*/  FSETP.NEU.AND P0, PT, R49, RZ, PT ;  /* 0x000000ff3100720b */ /* 0x020fe20003f0d000 */
[----:B------:R-:W-:Y:S02]  /*04a0*/  USEL UR6, URZ, 0xffffffff, UP0 ;  /* 0xffffffffff067887 */ /* 0x000fe40008000000 */
[----:B------:R-:W-:-:S10]  /*04b0*/  UISETP.NE.AND.EX UP2, UPT, UR7, URZ, UPT, UP2 ;  /* 0x000000ff0700728c */ /* 0x000fd4000bf45320 */
[----:B------:R-:W-:Y:S01]  /*04c0*/  VOTEU.ANY UP1, P0 ;  /* 0x0000000000ff7886 */ /* 0x000fe20000020100 */
[----:B------:R-:W-:-:S04]  /*04d0*/  @!UP2 USEL UR6, URZ, 0xffffffff, UP1 ;  /* 0xffffffffff06a887 */ /* 0x000fc80008800000 */
[----:B------:R-:W-:-:S04]  /*04e0*/  ULOP3.LUT UR6, UR6, 0x1, URZ, 0xc0, !UPT ;  /* 0x0000000106067892 */ /* 0x000fc8000f8ec0ff */
[----:B------:R-:W-:-:S11]  /*04f0*/  UISETP.NE.U32.AND UP5, UPT, UR6, 0x1, UPT ;  /* 0x000000010600788c */ /* 0x000fd6000bfa5070 */
.L_x_8:
[----:B------:R-:W3:Y:S01]  /*0500*/  SHFL.IDX PT, R0, R102, RZ, 0x1f ;  /* 0x00001fff66007589 */ /* 0x000ee200000e0000 */
[----:B------:R-:W-:-:S04]  /*0510*/  UISETP.NE.AND UP1, UPT, UR10, 0x2, UPT ;  /* 0x000000020a00788c */ /* 0x000fc8000bf25270 */
[----:B------:R-:W-:Y:S02]  /*0520*/  UISETP.EQ.AND UP2, UPT, UR5, URZ, !UP1 ;  /* 0x000000ff0500728c */ /* 0x000fe4000cf42270 */
[----:B------:R-:W-:-:S04]  /*0530*/  USEL UR6, URZ, 0x1, UP1 ;  /* 0x00000001ff067887 */ /* 0x000fc80008800000 */
[----:B------:R-:W-:Y:S02]  /*0540*/  PLOP3.LUT P5, PT, P1, PT, UP2, 0x80, 0x8 ;  /* 0x000000000008781c */ /* 0x000fe40000faf028 */
[----:B---3--:R-:W-:-:S13]  /*0550*/  ISETP.NE.AND P0, PT, R0, RZ, PT ;  /* 0x000000ff0000720c */ /* 0x008fda0003f05270 */
[----:B------:R-:W-:Y:S05]  /*0560*/  @P0 BRA `(.L_x_9) ;  /* 0x00000000004c0947 */ /* 0x000fea0003800000 */
[----:B------:R-:W-:Y:S01]  /*0570*/  UMOV UR8, 0x400 ;  /* 0x0000040000087882 */ /* 0x000fe20000000000 */
[----:B------:R-:W-:Y:S01]  /*0580*/  UMOV UR7, 0x1 ;  /* 0x0000000100077882 */ /* 0x000fe20000000000 */
[----:B------:R-:W-:Y:S02]  /*0590*/  ULEA UR8, UR37, UR8, 0x18 ;  /* 0x0000000825087291 */ /* 0x000fe4000f8ec0ff */
[----:B------:R-:W-:-:S04]  /*05a0*/  UIADD3 UR12, UPT, UPT, -UR7, 0x100000, URZ ;  /* 0x00100000070c7890 */ /* 0x000fc8000fffe1ff */
[----:B------:R-:W-:Y:S02]  /*05b0*/  USHF.L.U32 UR13, UR12, 0xb, URZ ;  /* 0x0000000b0c0d7899 */ /* 0x000fe400080006ff */
[----:B------:R-:W-:Y:S01]  /*05c0*/  USHF.L.U32 UR12, UR12, 0x1, URZ ;  /* 0x000000010c0c7899 */ /* 0x000fe200080006ff */
[----:B------:R-:W-:Y:S01]  /*05d0*/  ELECT P0, URZ, PT ;  /* 0x0000000000ff782f */ /* 0x000fe20003800000 */
[----:B------:R-:W3:Y:S10]  /*05e0*/  FENCE.VIEW.ASYNC.S ;  /* 0x00000000000073c6 */ /* 0x000ef40000000000 */
[----:B---3--:R3:W4:Y:S01]  /*05f0*/  SYNCS.EXCH.64 URZ, [UR8], UR12 ;  /* 0x0000000c08ff75b2 */ /* 0x0087220008000100 */
[----:B------:R3:W1:Y:S01]  /*0600*/  SYNCS.EXCH.64 URZ, [UR8+0x28], UR12 ;  /* 0x0000280c08ff75b2 */ /* 0x0006620008000100 */
        /* <DEDUP_REMOVED lines=8> */
[----:B------:R-:W-:Y:S01]  /*0690*/  NOP ;  /* 0x0000000000007918 */ /* 0x000fe20000000000 */
.L_x_9:
[----:B------:R-:W2:Y:S01]  /*06a0*/  SHFL.IDX PT, R0, R102, RZ, 0x1f ;  /* 0x00001fff66007589 */ /* 0x000ea200000e0000 */
[----:B------:R-:W-:Y:S01]  /*06b0*/  NOP ;  /* 0x0000000000007918 */ /* 0x000fe20000000000 */
[----:B--2---:R-:W-:-:S13]  /*06c0*/  ISETP.NE.AND P0, PT, R0, 0x1, PT ;  /* 0x000000010000780c */ /* 0x004fda0003f05270 */
[----:B------:R-:W-:Y:S05]  /*06d0*/  @P0 BRA `(.L_x_10) ;  /* 0x0000000000440947 */ /* 0x000fea0003800000 */
[----:B------:R-:W-:Y:S01]  /*06e0*/  UMOV UR9, 0x400 ;  /* 0x0000040000097882 */ /* 0x000fe20000000000 */
[----:B---3--:R-:W-:Y:S01]  /*06f0*/  UMOV UR8, 0x20 ;  /* 0x0000002000087882 */ /* 0x008fe20000000000 */
[----:B------:R-:W-:Y:S01]  /*0700*/  UMOV UR7, 0x80 ;  /* 0x0000008000077882 */ /* 0x000fe20000000000 */
[----:B------:R-:W-:Y:S02]  /*0710*/  ULEA UR9, UR37, UR9, 0x18 ;  /* 0x0000000925097291 */ /* 0x000fe4000f8ec0ff */
[----:B------:R-:W-:-:S04]  /*0720*/  UIADD3 UR12, UPT, UPT, -UR8, 0x100000, URZ ;  /* 0x00100000080c7890 */ /* 0x000fc8000fffe1ff */
[----:B------:R-:W-:Y:S02]  /*0730*/  USHF.L.U32 UR13, UR12, 0xb, URZ ;  /* 0x0000000b0c0d7899 */ /* 0x000fe400080006ff */
[----:B------:R-:W-:Y:S02]  /*0740*/  USHF.L.U32 UR12, UR12, 0x1, URZ ;  /* 0x000000010c0c7899 */ /* 0x000fe400080006ff */
[----:B------:R-:W-:-:S04]  /*0750*/  UIADD3 UR14, UPT, UPT, -UR7, 0x100000, URZ ;  /* 0x00100000070e7890 */ /* 0x000fc8000fffe1ff */
[----:B------:R-:W-:Y:S02]  /*0760*/  USHF.L.U32 UR15, UR14, 0xb, URZ ;  /* 0x0000000b0e0f7899 */ /* 0x000fe400080006ff */
[----:B------:R-:W-:Y:S01]  /*0770*/  USHF.L.U32 UR14, UR14, 0x1, URZ ;  /* 0x000000010e0e7899 */ /* 0x000fe200080006ff */
[----:B------:R-:W-:Y:S01]  /*0780*/  ELECT P0, URZ, PT ;  /* 0x0000000000ff782f */ /* 0x000fe20003800000 */
[----:B------:R-:W2:Y:S02]  /*0790*/  FENCE.VIEW.ASYNC.S ;  /* 0x00000000000073c6 */ /* 0x000ea40000000000 */
[----:B--2---:R2:W3:Y:S08]  /*07a0*/  SYNCS.EXCH.64 URZ, [UR9+0x50], UR12 ;  /* 0x0000500c09ff75b2 */ /* 0x0044f00008000100 */
[----:B------:R2:W1:Y:S01]  /*07b0*/  SYNCS.EXCH.64 URZ, [UR9+0x60], UR14 ;  /* 0x0000600e09ff75b2 */ /* 0x0004620008000100 */
[----:B------:R2:W1:Y:S01]  /*07c0*/  SYNCS.EXCH.64 URZ, [UR9+0x58], UR12 ;  /* 0x0000580c09ff75b2 */ /* 0x0004620008000100 */
[----:B------:R2:W1:Y:S01]  /*07d0*/  SYNCS.EXCH.64 URZ, [UR9+0x68], UR14 ;  /* 0x0000680e09ff75b2 */ /* 0x0004620008000100 */
[----:B------:R-:W-:Y:S01]  /*07e0*/  NOP ;  /* 0x0000000000007918 */ /* 0x000fe20000000000 */
.L_x_10:
[----:B------:R-:W4:Y:S01]  /*07f0*/  SHFL.IDX PT, R0, R102, RZ, 0x1f ;  /* 0x00001fff66007589 */ /* 0x000f2200000e0000 */
[----:B------:R-:W-:Y:S01]  /*0800*/  NOP ;  /* 0x0000000000007918 */ /* 0x000fe20000000000 */
[----:B----4-:R-:W-:-:S13]  /*0810*/  ISETP.NE.AND P0, PT, R0, 0x3, PT ;  /* 0x000000030000780c */ /* 0x010fda0003f05270 */
[----:B------:R-:W-:Y:S05]  /*0820*/  @P0 BRA `(.L_x_11) ;  /* 0x00000000002c0947 */ /* 0x000fea0003800000 */
[----:B---3--:R-:W-:Y:S01]  /*0830*/  UMOV UR8, 0x400 ;  /* 0x0000040000087882 */ /* 0x008fe20000000000 */
[----:B------:R-:W-:Y:S01]  /*0840*/  UMOV UR7, 0x20 ;  /* 0x0000002000077882 */ /* 0x000fe20000000000 */
[----:B------:R-:W-:Y:S02]  /*0850*/  ULEA UR8, UR37, UR8, 0x18 ;  /* 0x0000000825087291 */ /* 0x000fe4000f8ec0ff */
[----:B--2---:R-:W-:-:S04]  /*0860*/  UIADD3 UR12, UPT, UPT, -UR7, 0x100000, URZ ;  /* 0x00100000070c7890 */ /* 0x004fc8000fffe1ff */
[----:B------:R-:W-:Y:S02]  /*0870*/  USHF.L.U32 UR13, UR12, 0xb, URZ ;  /* 0x0000000b0c0d7899 */ /* 0x000fe400080006ff */
[----:B------:R-:W-:Y:S01]  /*0880*/  USHF.L.U32 UR12, UR12, 0x1, URZ ;  /* 0x000000010c0c7899 */ /* 0x000fe200080006ff */
[----:B------:R-:W-:Y:S01]  /*0890*/  ELECT P0, URZ, PT ;  /* 0x0000000000ff782f */ /* 0x000fe20003800000 */
[----:B------:R-:W2:Y:S10]  /*08a0*/  FENCE.VIEW.ASYNC.S ;  /* 0x00000000000073c6 */ /* 0x000eb40000000000 */
[----:B--2---:R4:W2:Y:S01]  /*08b0*/  SYNCS.EXCH.64 URZ, [UR8+0x70], UR12 ;  /* 0x0000700c08ff75b2 */ /* 0x0048a20008000100 */
[----:B------:R4:W3:Y:S02]  /*08c0*/  SYNCS.EXCH.64 URZ, [UR8+0x78], UR12 ;  /* 0x0000780c08ff75b2 */ /* 0x0008e40008000100 */
[----:B----4-:R-:W-:Y:S01]  /*08d0*/  NOP ;  /* 0x0000000000007918 */ /* 0x010fe20000000000 */
.L_x_11:
[----:B------:R-:W4:Y:S01]  /*08e0*/  SHFL.IDX PT, R0, R102, RZ, 0x1f ;  /* 0x00001fff66007589 */ /* 0x000f2200000e0000 */
[----:B------:R-:W-:Y:S01]  /*08f0*/  NOP ;  /* 0x0000000000007918 */ /* 0x000fe20000000000 */
[----:B----4-:R-:W-:-:S13]  /*0900*/  ISETP.NE.AND P0, PT, R0, 0x4, PT ;  /* 0x000000040000780c */ /* 0x010fda0003f05270 */
[----:B------:R-:W-:Y:S05]  /*0910*/  @P0 BRA `(.L_x_12) ;  /* 0x0000000000480947 */ /* 0x000fea0003800000 */
[----:B--2---:R-:W-:Y:S01]  /*0920*/  UMOV UR9, 0x1e0 ;  /* 0x000001e000097882 */ /* 0x004fe20000000000 */
[----:B---3--:R-:W-:Y:S01]  /*0930*/  UMOV UR8, 0x400 ;  /* 0x0000040000087882 */ /* 0x008fe20000000000 */
[----:B------:R-:W-:Y:S01]  /*0940*/  USEL UR9, UR9, 0x1a0, UP5 ;  /* 0x000001a009097887 */ /* 0x000fe2000a800000 */
        /* <DEDUP_REMOVED lines=10> */
[----:B--2---:R4:W2:Y:S08]  /*09f0*/  SYNCS.EXCH.64 URZ, [UR8+0x80], UR12 ;  /* 0x0000800c08ff75b2 */ /* 0x0048b00008000100 */
[----:B------:R4:W3:Y:S01]  /*0a00*/  SYNCS.EXCH.64 URZ, [UR8+0x90], UR14 ;  /* 0x0000900e08ff75b2 */ /* 0x0008e20008000100 */
[----:B------:R4:W1:Y:S01]  /*0a10*/  SYNCS.EXCH.64 URZ, [UR8+0x88], UR12 ;  /* 0x0000880c08ff75b2 */ /* 0x0008620008000100 */
[----:B------:R4:W1:Y:S02]  /*0a20*/  SYNCS.EXCH.64 URZ, [UR8+0x98], UR14 ;  /* 0x0000980e08ff75b2 */ /* 0x0008640008000100 */
[----:B----4-:R-:W-:Y:S01]  /*0a30*/  NOP ;  /* 0x0000000000007918 */ /* 0x010fe20000000000 */
.L_x_12:
[----:B------:R-:W4:Y:S01]  /*0a40*/  SHFL.IDX PT, R0, R102, RZ, 0x1f ;  /* 0x00001fff66007589 */ /* 0x000f2200000e0000 */
[----:B------:R-:W-:Y:S01]  /*0a50*/  NOP ;  /* 0x0000000000007918 */ /* 0x000fe20000000000 */
[----:B----4-:R-:W-:-:S13]  /*0a60*/  ISETP.NE.AND P0, PT, R0, 0x5, PT ;  /* 0x000000050000780c */ /* 0x010fda0003f05270 */
[----:B------:R-:W-:Y:S05]  /*0a70*/  @P0 BRA `(.L_x_13) ;  /* 0x0000000000540947 */ /* 0x000fea0003800000 */
[----:B--2---:R-:W-:Y:S01]  /*0a80*/  UMOV UR9, 0x400 ;  /* 0x0000040000097882 */ /* 0x004fe20000000000 */
        /* <DEDUP_REMOVED lines=14> */
[----:B------:R4:W1:Y:S01]  /*0b70*/  SYNCS.EXCH.64 URZ, [UR9+0xc8], UR14 ;  /* 0x0000c80e09ff75b2 */ /* 0x0008620008000100 */
[----:B------:R4:W1:Y:S01]  /*0b80*/  SYNCS.EXCH.64 URZ, [UR9+0xb0], UR12 ;  /* 0x0000b00c09ff75b2 */ /* 0x0008620008000100 */
[----:B------:R4:W1:Y:S01]  /*0b90*/  SYNCS.EXCH.64 URZ, [UR9+0xd0], UR14 ;  /* 0x0000d00e09ff75b2 */ /* 0x0008620008000100 */
[----:B------:R4:W1:Y:S01]  /*0ba0*/  SYNCS.EXCH.64 URZ, [UR9+0xb8], UR12 ;  /* 0x0000b80c09ff75b2 */ /* 0x0008620008000100 */
[----:B------:R4:W1:Y:S02]  /*0bb0*/  SYNCS.EXCH.64 URZ, [UR9+0xd8], UR14 ;  /* 0x0000d80e09ff75b2 */ /* 0x0008640008000100 */
[----:B----4-:R-:W-:Y:S01]  /*0bc0*/  NOP ;  /* 0x0000000000007918 */ /* 0x010fe20000000000 */
.L_x_13:
[----:B------:R-:W4:Y:S01]  /*0bd0*/  SHFL.IDX PT, R0, R102, RZ, 0x1f ;  /* 0x00001fff66007589 */ /* 0x000f2200000e0000 */
[----:B------:R-:W-:Y:S01]  /*0be0*/  ISETP.NE.OR P1, PT, RZ, UR10, !P1 ;  /* 0x0000000aff007c0c */ /* 0x000fe2000cf25670 */
        /* <DEDUP_REMOVED lines=12> */
[----:B------:R4:W3:Y:S01]  /*0cb0*/  SYNCS.EXCH.64 URZ, [UR8+0xf0], UR12 ;  /* 0x0000f00c08ff75b2 */ /* 0x0008e20008000100 */
[----:B------:R4:W1:Y:S01]  /*0cc0*/  SYNCS.EXCH.64 URZ, [UR8+0xe8], UR12 ;  /* 0x0000e80c08ff75b2 */ /* 0x0008620008000100 */
[----:B------:R4:W1:Y:S02]  /*0cd0*/  SYNCS.EXCH.64 URZ, [UR8+0xf8], UR12 ;  /* 0x0000f80c08ff75b2 */ /* 0x0008640008000100 */
[----:B----4-:R-:W-:Y:S01]  /*0ce0*/  NOP ;  /* 0x0000000000007918 */ /* 0x010fe20000000000 */
.L_x_14:
[----:B------:R-:W-:Y:S01]  /*0cf0*/  VOTEU.ALL UP1, P1 ;  /* 0x0000000000ff7886 */ /* 0x000fe20000820000 */
[----:B---3--:R-:W3:Y:S01]  /*0d00*/  LDCU UR8, c[0x0][0x36c] ;  /* 0x00006d80ff0877ac */ /* 0x008ee20008000800 */
[----:B------:R-:W-:Y:S01]  /*0d10*/  NOP ;  /* 0x0000000000007918 */ /* 0x000fe20000000000 */
[----:B------:R-:W-:Y:S01]  /*0d20*/  LOP3.LUT R10, R109, 0x1f, RZ, 0xc0, !PT ;  /* 0x0000001f6d0a7812 */ /* 0x000fe200078ec0ff */
[----:B--2---:R-:W-:Y:S01]  /*0d30*/  UMOV UR12, 0x20 ;  /* 0x00000020000c7882 */ /* 0x004fe20000000000 */
[----:B------:R-:W-:Y:S01]  /*0d40*/  @!UP1 UMOV UR7, 0x400 ;  /* 0x0000040000079882 */ /* 0x000fe20000000000 */
[----:B------:R-:W-:-:S04]  /*0d50*/  @!UP1 UIADD3 UR12, UPT, UPT, -UR12, 0x100000, URZ ;  /* 0x001000000c0c9890 */ /* 0x000fc8000fffe1ff */
[----:B------:R-:W-:Y:S02]  /*0d60*/  @!UP1 USHF.L.U32 UR13, UR12, 0xb, URZ ;  /* 0x0000000b0c0d9899 */ /* 0x000fe400080006ff */
[----:B------:R-:W-:Y:S02]  /*0d70*/  @!UP1 USHF.L.U32 UR12, UR12, 0x1, URZ ;  /* 0x000000010c0c9899 */ /* 0x000fe400080006ff */
[----:B------:R-:W-:Y:S01]  /*0d80*/  @!UP1 ULEA UR7, UR37, UR7, 0x18 ;  /* 0x0000000725079291 */ /* 0x000fe2000f8ec0ff */
[----:B------:R-:W-:Y:S01]  /*0d90*/  VOTEU.ALL UP1, P1 ;  /* 0x0000000000ff7886 */ /* 0x000fe20000820000 */
[----:B------:R-:W-:Y:S01]  /*0da0*/  UISETP.NE.AND UP4, UPT, UR10, URZ, UPT ;  /* 0x000000ff0a00728c */ /* 0x000fe2000bf85270 */
[----:B------:R-:W2:Y:S09]  /*0db0*/  FENCE.VIEW.ASYNC.S ;  /* 0x00000000000073c6 */ /* 0x000eb20000000000 */
[----:B--2---:R2:W4:Y:S01]  /*0dc0*/  @!UP1 SYNCS.EXCH.64 URZ, [UR7+0x100], UR12 ;  /* 0x0001000c07ff95b2 */ /* 0x0045220008000100 */
[----:B---3--:R-:W-:-:S09]  /*0dd0*/  UISETP.EQ.U32.AND UP1, UPT, UR8, 0x1, UPT ;  /* 0x000000010800788c */ /* 0x008fd2000bf22070 */
[----:B------:R-:W-:Y:S05]  /*0de0*/  BRA.U !UP1, `(.L_x_15) ;  /* 0x0000000109087547 */ /* 0x000fea000b800000 */
[----:B-1--4-:R-:W-:Y:S01]  /*0df0*/  UCGABAR_ARV ;  /* 0x00000000000079c7 */ /* 0x012fe20008000000 */
[----:B------:R-:W-:Y:S05]  /*0e00*/  BRA `(.L_x_16) ;  /* 0x0000000000047947 */ /* 0x000fea0003800000 */
.L_x_15:
[----:B-1--4-:R-:W-:Y:S01]  /*0e10*/  NOP ;  /* 0x0000000000007918 */ /* 0x012fe20000000000 */
.L_x_16:
[----:B------:R-:W1:Y:S01]  /*0e20*/  S2R R11, SR_CTAID.X ;  /* 0x00000000000b7919 */ /* 0x000e620000002500 */
[----:B------:R-:W-:-:S05]  /*0e30*/  CS2R.32 R96, SR_CgaSize ;  /* 0x0000000000607805 */ /* 0x000fca0000008a00 */
[----:B------:R-:W-:-:S05]  /*0e40*/  IMAD R96, R96, -0xa0, RZ ;  /* 0xffffff6060607824 */ /* 0x000fca00078e02ff */
[----:B------:R-:W-:-:S14]  /*0e50*/  R2UR UR8, R96 ;  /* 0x00000000600872ca */ /* 0x000fdc00000e0000 */
[----:B------:R-:W3:Y:S01]  /*0e60*/  LDCU UR8, c[0x0][UR8+0x2b0] ;  /* 0x00005600080877ac */ /* 0x000ee20008000800 */
[----:B------:R-:W-:-:S05]  /*0e70*/  CS2R.32 R0, SR_CgaSize ;  /* 0x0000000000007805 */ /* 0x000fca0000008a00 */
[----:B------:R-:W-:-:S06]  /*0e80*/  IMAD R0, R0, -0xa0, RZ ;  /* 0xffffff6000007824 */ /* 0x000fcc00078e02ff */
[----:B------:R-:W4:Y:S01]  /*0e90*/  LDC R0, c[0x0][R0+0x2a0] ;  /* 0x0000a80000007b82 */ /* 0x000f220000000800 */
[----:B------:R-:W-:Y:S01]  /*0ea0*/  PRMT R8, RZ, 0x7610, R8 ;  /* 0x00007610ff087816 */ /* 0x000fe20000000008 */
[----:B------:R-:W3:Y:S01]  /*0eb0*/  S2R R20, SR_CTAID.Y ;  /* 0x0000000000147919 */ /* 0x000ee20000002600 */
[----:B------:R-:W-:-:S05]  /*0ec0*/  CS2R.32 R96, SR_CgaSize ;  /* 0x0000000000607805 */ /* 0x000fca0000008a00 */
[----:B------:R-:W-:-:S05]  /*0ed0*/  IMAD R96, R96, -0xa0, RZ ;  /* 0xffffff6060607824 */ /* 0x000fca00078e02ff */
[----:B--2---:R-:W-:-:S14]  /*0ee0*/  R2UR UR7, R96 ;  /* 0x00000000600772ca */ /* 0x004fdc00000e0000 */
[----:B------:R-:W2:Y:S01]  /*0ef0*/  LDCU UR7, c[0x0][UR7+0x2b4] ;  /* 0x00005680070777ac */ /* 0x000ea20008000800 */
[----:B------:R-:W-:Y:S01]  /*0f00*/  UISETP.NE.AND UP2, UPT, UR10, 0x2, UPT ;  /* 0x000000020a00788c */ /* 0x000fe2000bf45270 */
[----:B------:R-:W3:Y:S01]  /*0f10*/  LDC R9, c[0x0][0xb24] ;  /* 0x0002c900ff097b82 */ /* 0x000ee20000000800 */
[----:B------:R-:W-:-:S05]  /*0f20*/  CS2R.32 R94, SR_CgaSize ;  /* 0x00000000005e7805 */ /* 0x000fca0000008a00 */
[----:B------:R-:W-:-:S06]  /*0f30*/  IMAD R94, R94, -0xa0, RZ ;  /* 0xffffff605e5e7824 */ /* 0x000fcc00078e02ff */
[----:B------:R-:W4:Y:S08]  /*0f40*/  LDC R94, c[0x0][R94+0x2a4] ;  /* 0x0000a9005e5e7b82 */ /* 0x000f300000000800 */
[----:B------:R-:W4:Y:S01]  /*0f50*/  LDC R40, c[0x0][0xb24] ;  /* 0x0002c900ff287b82 */ /* 0x000f220000000800 */
[----:B-1----:R-:W-:Y:S01]  /*0f60*/  I2FP.F32.U32 R4, R11 ;  /* 0x0000000b00047245 */ /* 0x002fe20000201000 */
[----:B------:R-:W-:-:S06]  /*0f70*/  IMAD.MOV.U32 R21, RZ, RZ, R11 ;  /* 0x000000ffff157224 */ /* 0x000fcc00078e000b */
[----:B------:R-:W1:Y:S01]  /*0f80*/  S2UR UR36, SR_CTAID.Z ;  /* 0x00000000002479c3 */ /* 0x000e620000002700 */
[----:B---3--:R-:W-:Y:S02]  /*0f90*/  ISETP.GE.AND P0, PT, R9, 0x1, PT ;  /* 0x000000010900780c */ /* 0x008fe40003f06270 */
[----:B------:R-:W-:Y:S01]  /*0fa0*/  I2FP.F32.U32 R2, R20 ;  /* 0x0000001400027245 */ /* 0x000fe20000201000 */
[----:B------:R-:W-:-:S04]  /*0fb0*/  FMUL R4, R4, UR8 ;  /* 0x0000000804047c20 */ /* 0x000fc80008400000 */
[----:B--2---:R-:W-:Y:S01]  /*0fc0*/  FMUL R2, R2, UR7 ;  /* 0x0000000702027c20 */ /* 0x004fe20008400000 */
[----:B------:R-:W2:Y:S01]  /*0fd0*/  F2I.U32.TRUNC.NTZ R96, R4 ;  /* 0x0000000400607305 */ /* 0x000ea2000020f000 */
[----:B------:R-:W3:Y:S07]  /*0fe0*/  LDCU UR7, c[0x0][0xb30] ;  /* 0x00016600ff0777ac */ /* 0x000eee0008000800 */
[----:B------:R-:W1:Y:S01]  /*0ff0*/  F2I.U32.TRUNC.NTZ R3, R2 ;  /* 0x0000000200037305 */ /* 0x000e62000020f000 */
[----:B--2---:R-:W-:-:S04]  /*1000*/  IMAD.MOV R96, RZ, RZ, -R96 ;  /* 0x000000ffff607224 */ /* 0x004fc800078e0a60 */
[----:B----4-:R-:W-:Y:S01]  /*1010*/  IMAD R96, R0, R96, R11 ;  /* 0x0000006000607224 */ /* 0x010fe200078e020b */
[----:B------:R-:W-:Y:S01]  /*1020*/  PRMT R0, RZ, 0x7610, R0 ;  /* 0x00007610ff007816 */ /* 0x000fe20000000000 */
[----:B---3--:R-:W-:Y:S01]  /*1030*/  UISETP.NE.AND UP3, UPT, UR7, 0x1, UPT ;  /* 0x000000010700788c */ /* 0x008fe2000bf65270 */
[----:B-1----:R-:W-:-:S05]  /*1040*/  IADD3 R3, PT, PT, -R3, RZ, RZ ;  /* 0x000000ff03037210 */ /* 0x002fca0007ffe1ff */
[----:B------:R-:W-:Y:S01]  /*1050*/  IMAD R94, R94, R3, R20 ;  /* 0x000000035e5e7224 */ /* 0x000fe200078e0214 */
[----:B------:R-:W-:Y:S06]  /*1060*/  BRA.U UP4, `(.L_x_17) ;  /* 0x0000000104247547 */ /* 0x000fec000b800000 */
[----:B------:R-:W-:Y:S01]  /*1070*/  ISETP.NE.AND P1, PT, R94, RZ, PT ;  /* 0x000000ff5e00720c */ /* 0x000fe20003f25270 */
[----:B------:R-:W-:Y:S01]  /*1080*/  IMAD.MOV.U32 R0, RZ, RZ, 0x3 ;  /* 0x00000003ff007424 */ /* 0x000fe200078e00ff */
[C---:B------:R-:W-:Y:S02]  /*1090*/  LOP3.LUT R3, R96.reuse, 0xfffffffe, RZ, 0xc0, !PT ;  /* 0xfffffffe60037812 */ /* 0x040fe400078ec0ff */
[----:B------:R-:W-:Y:S02]  /*10a0*/  ISETP.LT.U32.OR P1, PT, R96, 0x2, !P1 ;  /* 0x000000026000780c */ /* 0x000fe40004f21470 */
[----:B------:R-:W-:Y:S02]  /*10b0*/  SHF.L.U32 R0, R0, R3, RZ ;  /* 0x0000000300007219 */ /* 0x000fe400000006ff */
[----:B------:R-:W-:Y:S02]  /*10c0*/  SEL R5, RZ, 0x1, !P1 ;  /* 0x00000001ff057807 */ /* 0x000fe40004800000 */
[----:B------:R-:W-:-:S05]  /*10d0*/  SEL R2, RZ, 0x2, !P1 ;  /* 0x00000002ff027807 */ /* 0x000fca0004800000 */
[----:B------:R-:W-:-:S05]  /*10e0*/  IMAD.IADD R2, R5, 0x1, R2 ;  /* 0x0000000105027824 */ /* 0x000fca00078e0202 */
[----:B------:R-:W-:Y:S02]  /*10f0*/  PRMT R8, R2, 0x7610, R8 ;  /* 0x0000761002087816 */ /* 0x000fe40000000008 */
.L_x_17:
[----:B------:R-:W-:Y:S05]  /*1100*/  @!P0 BRA `(.L_x_18) ;  /* 0x0000000000b88947 */ /* 0x000fea0003800000 */
[----:B------:R-:W1:Y:S01]  /*1110*/  LDC.64 R4, c[0x0][0xb18] ;  /* 0x0002c600ff047b82 */ /* 0x000e620000000a00 */
[----:B------:R-:W-:-:S07]  /*1120*/  ISETP.NE.AND P0, PT, R9, 0x1, PT ;  /* 0x000000010900780c */ /* 0x000fce0003f05270 */
[----:B------:R-:W2:Y:S08]  /*1130*/  LDC R14, c[0x0][0xb0c] ;  /* 0x0002c300ff0e7b82 */ /* 0x000eb00000000800 */
[----:B------:R-:W3:Y:S08]  /*1140*/  LDC R13, c[0x0][0x370] ;  /* 0x0000dc00ff0d7b82 */ /* 0x000ef00000000800 */
[----:B------:R-:W4:Y:S01]  /*1150*/  LDC R16, c[0x0][0x374] ;  /* 0x0000dd00ff107b82 */ /* 0x000f220000000800 */
[----:B-1----:R-:W-:-:S07]  /*1160*/  ISETP.NE.AND P1, PT, R4, 0x1, PT ;  /* 0x000000010400780c */ /* 0x002fce0003f25270 */
[----:B------:R-:W3:Y:S01]  /*1170*/  LDC.64 R6, c[0x0][0xb10] ;  /* 0x0002c400ff067b82 */ /* 0x000ee20000000a00 */
[----:B--2---:R-:W-:-:S07]  /*1180*/  ISETP.NE.AND P2, PT, R14, 0x1, PT ;  /* 0x000000010e00780c */ /* 0x004fce0003f45270 */
[----:B------:R-:W1:Y:S08]  /*1190*/  LDC R12, c[0x0][0xb20] ;  /* 0x0002c800ff0c7b82 */ /* 0x000e700000000800 */
[----:B------:R-:W2:Y:S01]  /*11a0*/  LDC.64 R2, c[0x0][0xb28] ;  /* 0x0002ca00ff027b82 */ /* 0x000ea20000000a00 */
[----:B----4-:R-:W-:-:S04]  /*11b0*/  IMAD.HI.U32 R15, R16, R5, RZ ;  /* 0x00000005100f7227 */ /* 0x010fc800078e00ff */
[----:B------:R-:W-:-:S04]  /*11c0*/  IMAD.HI.U32 R5, R20, R5, RZ ;  /* 0x0000000514057227 */ /* 0x000fc800078e00ff */
[----:B---3--:R-:W-:-:S04]  /*11d0*/  IMAD.HI.U32 R18, R13, R6, RZ ;  /* 0x000000060d127227 */ /* 0x008fc800078e00ff */
[C---:B------:R-:W-:Y:S01]  /*11e0*/  IMAD.HI.U32 R22, R11.reuse, R6, RZ ;  /* 0x000000060b167227 */ /* 0x040fe200078e00ff */
[-C--:B------:R-:W-:Y:S02]  /*11f0*/  @P2 SHF.R.U32.HI R13, RZ, R7.reuse, R18 ;  /* 0x00000007ff0d2219 */ /* 0x080fe40000011612 */
[-C--:B-1----:R-:W-:Y:S02]  /*1200*/  @P1 SHF.R.U32.HI R16, RZ, R12.reuse, R15 ;  /* 0x0000000cff101219 */ /* 0x082fe4000001160f */
[----:B------:R-:W-:Y:S02]  /*1210*/  SHF.R.U32.HI R5, RZ, R12, R5 ;  /* 0x0000000cff057219 */ /* 0x000fe40000011605 */
[----:B------:R-:W-:Y:S02]  /*1220*/  SHF.R.U32.HI R22, RZ, R7, R22 ;  /* 0x00000007ff167219 */ /* 0x000fe40000011616 */
[----:B------:R-:W-:Y:S01]  /*1230*/  SEL R5, R20, R5, !P1 ;  /* 0x0000000514057207 */ /* 0x000fe20004800000 */
[----:B--2---:R-:W-:Y:S01]  /*1240*/  IMAD.HI.U32 R18, R16, R2, RZ ;  /* 0x0000000210127227 */ /* 0x004fe200078e00ff */
[----:B------:R-:W-:-:S02]  /*1250*/  SEL R21, R11, R22, !P2 ;  /* 0x000000160b157207 */ /* 0x000fc40005000000 */
[----:B------:R-:W-:Y:S01]  /*1260*/  IADD3 R7, PT, PT, -R5, RZ, RZ ;  /* 0x000000ff05077210 */ /* 0x000fe20007ffe1ff */
[----:B------:R-:W-:Y:S01]  /*1270*/  IMAD.HI.U32 R6, R13, R2, RZ ;  /* 0x000000020d067227 */ /* 0x000fe200078e00ff */
[----:B------:R-:W-:-:S03]  /*1280*/  @P0 SHF.R.U32.HI R16, RZ, R3, R18 ;  /* 0x00000003ff100219 */ /* 0x000fc60000011612 */
[----:B------:R-:W-:Y:S01]  /*1290*/  IMAD R7, R4, R7, R20 ;  /* 0x0000000704077224 */ /* 0x000fe200078e0214 */
[----:B------:R-:W-:Y:S01]  /*12a0*/  @P0 SHF.R.U32.HI R13, RZ, R3, R6 ;  /* 0x00000003ff0d0219 */ /* 0x000fe20000011606 */
[----:B------:R-:W-:-:S04]  /*12b0*/  IMAD R16, R16, R9, RZ ;  /* 0x0000000910107224 */ /* 0x000fc800078e02ff */
[----:B------:R-:W-:Y:S01]  /*12c0*/  IMAD R6, R13, R9, RZ ;  /* 0x000000090d067224 */ /* 0x000fe200078e02ff */
[----:B------:R-:W-:-:S04]  /*12d0*/  ISETP.GE.AND P1, PT, R5, R16, PT ;  /* 0x000000100500720c */ /* 0x000fc80003f26270 */
[----:B------:R-:W-:Y:S01]  /*12e0*/  ISETP.GE.OR P1, PT, R21, R6, P1 ;  /* 0x000000061500720c */ /* 0x000fe20000f26670 */
[----:B------:R-:W-:-:S05]  /*12f0*/  IMAD.HI.U32 R6, R5, R2, RZ ;  /* 0x0000000205067227 */ /* 0x000fca00078e00ff */
[----:B------:R-:W-:-:S04]  /*1300*/  SHF.R.U32.HI R6, RZ, R3, R6 ;  /* 0x00000003ff067219 */ /* 0x000fc80000011606 */
[----:B------:R-:W-:-:S03]  /*1310*/  SEL R6, R5, R6, !P0 ;  /* 0x0000000605067207 */ /* 0x000fc60004000000 */
[----:B------:R-:W-:Y:S01]  /*1320*/  @!P1 IMAD.HI.U32 R12, R21, R2, RZ ;  /* 0x00000002150c9227 */ /* 0x000fe200078e00ff */
[----:B------:R-:W-:-:S04]  /*1330*/  IADD3 R2, PT, PT, -R6, RZ, RZ ;  /* 0x000000ff06027210 */ /* 0x000fc80007ffe1ff */
[----:B------:R-:W-:Y:S01]  /*1340*/  @!P1 SHF.R.U32.HI R12, RZ, R3, R12 ;  /* 0x00000003ff0c9219 */ /* 0x000fe2000001160c */
[----:B------:R-:W-:-:S03]  /*1350*/  IMAD R2, R9, R2, R5 ;  /* 0x0000000209027224 */ /* 0x000fc600078e0205 */
[----:B------:R-:W-:-:S05]  /*1360*/  @!P1 SEL R3, R21, R12, !P0 ;  /* 0x0000000c15039207 */ /* 0x000fca0004000000 */
[--C-:B------:R-:W-:Y:S02]  /*1370*/  @!P1 IMAD.IADD R6, R6, 0x1, -R3.reuse ;  /* 0x0000000106069824 */ /* 0x100fe400078e0a03 */
[----:B------:R-:W-:Y:S01]  /*1380*/  @!P1 IMAD R3, R2, R13, R3 ;  /* 0x0000000d02039224 */ /* 0x000fe200078e0203 */
[----:B------:R-:W-:Y:S01]  /*1390*/  IADD3 R2, PT, PT, -R21, RZ, RZ ;  /* 0x000000ff15027210 */ /* 0x000fe20007ffe1ff */
[----:B------:R-:W-:Y:S02]  /*13a0*/  @!P1 IMAD R5, R6, R9, R21 ;  /* 0x0000000906059224 */ /* 0x000fe400078e0215 */
[----:B------:R-:W-:Y:S02]  /*13b0*/  @!P1 IMAD.MOV.U32 R21, RZ, RZ, R3 ;  /* 0x000000ffff159224 */ /* 0x000fe400078e0003 */
[----:B------:R-:W-:Y:S02]  /*13c0*/  IMAD R2, R14, R2, R11 ;  /* 0x000000020e027224 */ /* 0x000fe400078e020b */
[----:B------:R-:W-:-:S02]  /*13d0*/  IMAD R20, R5, R4, R7 ;  /* 0x0000000405147224 */ /* 0x000fc400078e0207 */
[----:B------:R-:W-:Y:S02]  /*13e0*/  IMAD R21, R21, R14, R2 ;  /* 0x0000000e15157224 */ /* 0x000fe400078e0202 */
.L_x_18:
[----:B------:R-:W-:Y:S05]  /*13f0*/  BRA.U UP3, `(.L_x_19) ;  /* 0x0000000103407547 */ /* 0x000fea000b800000 */
[----:B------:R-:W1:Y:S08]  /*1400*/  LDC.64 R4, c[0x0][0xb10] ;  /* 0x0002c400ff047b82 */ /* 0x000e700000000a00 */
[----:B------:R-:W2:Y:S08]  /*1410*/  LDC.64 R2, c[0x0][0xb18] ;  /* 0x0002c600ff027b82 */ /* 0x000eb00000000a00 */
[----:B------:R-:W3:Y:S08]  /*1420*/  LDC R6, c[0x0][0xb20] ;  /* 0x0002c800ff067b82 */ /* 0x000ef00000000800 */
[----:B------:R-:W4:Y:S01]  /*1430*/  LDC R12, c[0x0][0xb0c] ;  /* 0x0002c300ff0c7b82 */ /* 0x000f220000000800 */
[----:B-1----:R-:W-:-:S05]  /*1440*/  IMAD.HI.U32 R4, R21, R4, RZ ;  /* 0x0000000415047227 */ /* 0x002fca00078e00ff */
[----:B------:R-:W-:Y:S01]  /*1450*/  SHF.R.U32.HI R4, RZ, R5, R4 ;  /* 0x00000005ff047219 */ /* 0x000fe20000011604 */
[----:B--2---:R-:W-:Y:S01]  /*1460*/  IMAD.HI.U32 R3, R20, R3, RZ ;  /* 0x0000000314037227 */ /* 0x004fe200078e00ff */
[----:B------:R-:W-:-:S04]  /*1470*/  ISETP.NE.AND P0, PT, R2, 0x1, PT ;  /* 0x000000010200780c */ /* 0x000fc80003f05270 */
[----:B---3--:R-:W-:-:S04]  /*1480*/  SHF.R.U32.HI R3, RZ, R6, R3 ;  /* 0x00000006ff037219 */ /* 0x008fc80000011603 */
[----:B------:R-:W-:Y:S02]  /*1490*/  SEL R3, R20, R3, !P0 ;  /* 0x0000000314037207 */ /* 0x000fe40004000000 */
[----:B----4-:R-:W-:-:S04]  /*14a0*/  ISETP.NE.AND P1, PT, R12, 0x1, PT ;  /* 0x000000010c00780c */ /* 0x010fc80003f25270 */
[----:B------:R-:W-:-:S05]  /*14b0*/  SEL R6, R21, R4, !P1 ;  /* 0x0000000415067207 */ /* 0x000fca0004800000 */
[----:B------:R-:W-:Y:S02]  /*14c0*/  IMAD.IADD R4, R3, 0x1, -R6 ;  /* 0x0000000103047824 */ /* 0x000fe400078e0a06 */
[----:B------:R-:W-:Y:S02]  /*14d0*/  IMAD.IADD R3, R6, 0x1, -R3 ;  /* 0x0000000106037824 */ /* 0x000fe400078e0a03 */
[----:B------:R-:W-:Y:S02]  /*14e0*/  IMAD R21, R4, R12, R21 ;  /* 0x0000000c04157224 */ /* 0x000fe400078e0215 */
[----:B------:R-:W-:Y:S02]  /*14f0*/  IMAD R20, R3, R2, R20 ;  /* 0x0000000203147224 */ /* 0x000fe400078e0214 */
.L_x_19:
[----:B------:R-:W-:Y:S05]  /*1500*/  BRA.U !UP1, `(.L_x_20) ;  /* 0x00000001090c7547 */ /* 0x000fea000b800000 */
[----:B------:R-:W-:Y:S01]  /*1510*/  UCGABAR_WAIT ;  /* 0x0000000000007dc7 */ /* 0x000fe20008000000 */
[----:B------:R-:W-:Y:S01]  /*1520*/  CCTL.IVALL ;  /* 0x00000000ff00798f */ /* 0x000fe20002000000 */
[----:B------:R-:W-:Y:S05]  /*1530*/  BRA `(.L_x_21) ;  /* 0x0000000000047947 */ /* 0x000fea0003800000 */
.L_x_20:
[----:B------:R-:W-:Y:S06]  /*1540*/  BAR.SYNC.DEFER_BLOCKING 0x0 ;  /* 0x0000000000007b1d */ /* 0x000fec0000010000 */
.L_x_21:
[----:B------:R-:W-:Y:S05]  /*1550*/  BRA.U UP2, `(.L_x_22) ;  /* 0x0000001102cc7547 */ /* 0x000fea000b800000 */
[----:B------:R-:W1:Y:S01]  /*1560*/  LDCU UR4, c[0x0][0x38c] ;  /* 0x00007180ff0477ac */ /* 0x000e620008000800 */
[----:B------:R-:W2:Y:S01]  /*1570*/  LDC R9, c[0x0][0x370] ;  /* 0x0000dc00ff097b82 */ /* 0x000ea20000000800 */
[----:B------:R-:W-:Y:S01]  /*1580*/  IMAD.SHL.U32 R16, R11, 0x40, RZ ;  /* 0x000000400b107824 */ /* 0x000fe200078e00ff */
[----:B------:R-:W-:Y:S01]  /*1590*/  PLOP3.LUT P1, PT, PT, PT, UP5, 0x80, 0x8 ;  /* 0x000000000008781c */ /* 0x000fe20003f2f058 */
[----:B------:R-:W-:Y:S01]  /*15a0*/  HFMA2 R12, -RZ, RZ, 0, 0 ;  /* 0x00000000ff0c7431 */ /* 0x000fe200000001ff */
[----:B------:R-:W-:Y:S01]  /*15b0*/  UISETP.NE.AND UP1, UPT, UR10, URZ, UPT ;  /* 0x000000ff0a00728c */ /* 0x000fe2000bf25270 */
[----:B------:R-:W-:Y:S01]  /*15c0*/  ISETP.NE.AND P4, PT, R10, RZ, P5 ;  /* 0x000000ff0a00720c */ /* 0x000fe20002f85270 */
[----:B------:R-:W-:Y:S01]  /*15d0*/  IMAD.MOV.U32 R15, RZ, RZ, 0x1 ;  /* 0x00000001ff0f7424 */ /* 0x000fe200078e00ff */
[----:B------:R-:W-:Y:S01]  /*15e0*/  PLOP3.LUT P1, PT, P1, PT, PT, 0x8, 0x80 ;  /* 0x000000000080781c */ /* 0x000fe20000f2e170 */
[----:B------:R-:W3:Y:S01]  /*15f0*/  LDC R0, c[0x0][0x374] ;  /* 0x0000dd00ff007b82 */ /* 0x000ee20000000800 */
[----:B------:R-:W-:Y:S01]  /*1600*/  IMAD.MOV.U32 R14, RZ, RZ, RZ ;  /* 0x000000ffff0e7224 */ /* 0x000fe200078e00ff */
[----:B------:R-:W-:Y:S01]  /*1610*/  MOV R8, 0x1 ;  /* 0x0000000100087802 */ /* 0x000fe20000000f00 */
[----:B------:R-:W-:Y:S01]  /*1620*/  IMAD.MOV.U32 R10, RZ, RZ, RZ ;  /* 0x000000ffff0a7224 */ /* 0x000fe200078e00ff */
[----:B------:R-:W-:Y:S01]  /*1630*/  LOP3.LUT R16, R16, 0x40, RZ, 0xc0, !PT ;  /* 0x0000004010107812 */ /* 0x000fe200078ec0ff */
[----:B------:R-:W4:Y:S01]  /*1640*/  LDCU.64 UR14, c[0x0][0x348] ;  /* 0x00006900ff0e77ac */ /* 0x000f220008000a00 */
[----:B-1----:R-:W-:-:S02]  /*1650*/  UIADD3 UR5, UPT, UPT, UR4, 0x7f, URZ ;  /* 0x0000007f04057890 */ /* 0x002fc4000fffe0ff */
[----:B------:R-:W-:Y:S02]  /*1660*/  USEL UR22, UR6, 0x2, UP1 ;  /* 0x0000000206167887 */ /* 0x000fe40008800000 */
[----:B------:R-:W-:Y:S01]  /*1670*/  USHF.R.S32.HI UR7, URZ, 0x1f, UR5 ;  /* 0x0000001fff077899 */ /* 0x000fe20008011405 */
[----:B------:R-:W-:-:S03]  /*1680*/  UMOV UR23, URZ ;  /* 0x000000ff00177c82 */ /* 0x000fc60008000000 */
[----:B------:R-:W-:Y:S02]  /*1690*/  ULEA.HI UR7, UR7, UR5, URZ, 0x7 ;  /* 0x0000000507077291 */ /* 0x000fe4000f8f38ff */
[----:B------:R-:W-:Y:S02]  /*16a0*/  UIADD3 UR5, UPT, UPT, UR4, -0x1, URZ ;  /* 0xffffffff04057890 */ /* 0x000fe4000fffe0ff */
[----:B------:R-:W-:Y:S02]  /*16b0*/  USHF.R.S32.HI UR7, URZ, 0x7, UR7 ;  /* 0x00000007ff077899 */ /* 0x000fe40008011407 */
[----:B------:R-:W-:Y:S02]  /*16c0*/  UISETP.GE.U32.AND UP2, UPT, UR5, -0xff, UPT ;  /* 0xffffff010500788c */ /* 0x000fe4000bf46070 */
[----:B------:R-:W-:Y:S02]  /*16d0*/  UISETP.LT.U32.AND UP0, UPT, UR7, 0x5, UPT ;  /* 0x000000050700788c */ /* 0x000fe4000bf01070 */
[----:B------:R-:W-:-:S02]  /*16e0*/  UIADD3 UR4, UPT, UPT, UR4, 0xfe, URZ ;  /* 0x000000fe04047890 */ /* 0x000fc4000fffe0ff */
[----:B------:R-:W-:-:S04]  /*16f0*/  USEL UR5, UR7, 0x5, UP0 ;  /* 0x0000000507057887 */ /* 0x000fc80008000000 */
[----:B------:R-:W-:Y:S02]  /*1700*/  UIADD3 UR21, UPT, UPT, UR5, -0x1, URZ ;  /* 0xffffffff05157890 */ /* 0x000fe4000fffe0ff */
[----:B------:R-:W-:Y:S02]  /*1710*/  @UP2 UIADD3 UR21, UPT, UPT, UR5, URZ, URZ ;  /* 0x000000ff05152290 */ /* 0x000fe4000fffe0ff */
[----:B------:R-:W-:Y:S02]  /*1720*/  UIADD3 UR24, UPT, UPT, UR7, -UR5, URZ ;  /* 0x8000000507187290 */ /* 0x000fe4000fffe0ff */
[----:B------:R-:W-:Y:S02]  /*1730*/  UIADD3 UR13, UPT, UPT, UR21, 0x1, URZ ;  /* 0x00000001150d7890 */ /* 0x000fe4000fffe0ff */
[----:B--2-4-:R-:W-:-:S12]  /*1740*/  UIADD3 UR21, UPT, UPT, -UR21, URZ, URZ ;  /* 0x000000ff15157290 */ /* 0x014fd8000fffe1ff */
.L_x_42:
[----:B------:R-:W-:Y:S01]  /*1750*/  UISETP.NE.AND UP0, UPT, UR37, URZ, UPT ;  /* 0x000000ff2500728c */ /* 0x000fe2000bf05270 */
[----:B------:R-:W1:Y:S08]  /*1760*/  S2UR UR37, SR_CgaCtaId ;  /* 0x00000000002579c3 */ /* 0x000e700000008800 */
[----:B------:R-:W-:Y:S05]  /*1770*/  BRA.U UP0, `(.L_x_23) ;  /* 0x0000000100347547 */ /* 0x000fea000b800000 */
[----:B------:R-:W2:Y:S01]  /*1780*/  S2R R2, SR_CgaCtaId ;  /* 0x0000000000027919 */ /* 0x000ea20000008800 */
[----:B------:R-:W-:-:S04]  /*1790*/  MOV R3, 0x400 ;  /* 0x0000040000037802 */ /* 0x000fc80000000f00 */
[----:B--2---:R-:W-:Y:S02]  /*17a0*/  LEA R3, R2, R3, 0x18 ;  /* 0x0000000302037211 */ /* 0x004fe400078ec0ff */
[----:B------:R-:W-:-:S03]  /*17b0*/  SHF.L.U32 R2, R8, 0x1f, RZ ;  /* 0x0000001f08027819 */ /* 0x000fc600000006ff */
[----:B------:R-:W-:-:S04]  /*17c0*/  IMAD R3, R10, 0x8, R3 ;  /* 0x000000080a037824 */ /* 0x000fc800078e0203 */
[----:B------:R-:W2:Y:S02]  /*17d0*/  SYNCS.PHASECHK.TRANS64.TRYWAIT P0, [R3+URZ+0xf0], R2 ;  /* 0x0000f002030075a7 */ /* 0x000ea400080011ff */
[----:B--2---:R-:W-:Y:S05]  /*17e0*/  @!P0 BRA `(.L_x_24) ;  /* 0x0000006000a88947 */ /* 0x004fea0003800000 */
.L_x_124:
[----:B------:R-:W-:Y:S01]  /*17f0*/  VIADD R10, R10, 0x1 ;  /* 0x000000010a0a7836 */ /* 0x000fe20000000000 */
[----:B------:R2:W-:Y:S04]  /*1800*/  SYNCS.ARRIVE.TRANS64.A1T0 RZ, [R3+URZ+0xe0], RZ ;  /* 0x0000e0ff03ff79a7 */ /* 0x0005e800081000ff */
[----:B------:R-:W-:-:S04]  /*1810*/  ISETP.NE.AND P0, PT, R10, 0x2, PT ;  /* 0x000000020a00780c */ /* 0x000fc80003f05270 */
[----:B------:R-:W-:Y:S02]  /*1820*/  SEL R10, R10, RZ, P0 ;  /* 0x000000ff0a0a7207 */ /* 0x000fe40000000000 */
[----:B--2---:R-:W-:-:S04]  /*1830*/  SEL R3, RZ, 0x1, P0 ;  /* 0x00000001ff037807 */ /* 0x004fc80000000000 */
[----:B------:R-:W-:-:S07]  /*1840*/  LOP3.LUT R8, R8, R3, RZ, 0x3c, !PT ;  /* 0x0000000308087212 */ /* 0x000fce00078e3cff */
.L_x_23:
[----:B------:R-:W-:Y:S01]  /*1850*/  UMOV UR6, 0x400 ;  /* 0x0000040000067882 */ /* 0x000fe20000000000 */
[----:B------:R-:W-:Y:S01]  /*1860*/  LEA.HI R3, R21, R21, RZ, 0x1 ;  /* 0x0000001515037211 */ /* 0x000fe200078f08ff */
[----:B-1----:R-:W-:Y:S01]  /*1870*/  ULEA UR6, UR37, UR6, 0x18 ;  /* 0x0000000625067291 */ /* 0x002fe2000f8ec0ff */
[----:B------:R-:W-:Y:S01]  /*1880*/  SHF.L.U32 R2, R15, 0x1f, RZ ;  /* 0x0000001f0f027819 */ /* 0x000fe200000006ff */
[----:B------:R-:W-:Y:S01]  /*1890*/  UISETP.GE.U32.AND UP0, UPT, UR4, 0xff, UPT ;  /* 0x000000ff0400788c */ /* 0x000fe2000bf06070 */
[C---:B------:R-:W-:Y:S01]  /*18a0*/  R2UR UR9, R16.reuse ;  /* 0x00000000100972ca */ /* 0x040fe200000e0000 */
[----:B------:R-:W-:Y:S01]  /*18b0*/  ULEA UR8, UR23, UR6, 0x3 ;  /* 0x0000000617087291 */ /* 0x000fe2000f8e18ff */
[----:B------:R-:W-:Y:S01]  /*18c0*/  IMAD.SHL.U32 R3, R3, 0x40, RZ ;  /* 0x0000004003037824 */ /* 0x000fe200078e00ff */
[----:B------:R-:W-:Y:S01]  /*18d0*/  R2UR UR11, R16 ;  /* 0x00000000100b72ca */ /* 0x000fe200000e0000 */
[----:B------:R-:W-:-:S03]  /*18e0*/  UMOV UR25, URZ ;  /* 0x000000ff00197c82 */ /* 0x000fc60008000000 */
[----:B------:R-:W-:-:S03]  /*18f0*/  R2UR UR35, R3 ;  /* 0x00000000032372ca */ /* 0x000fc600000e0000 */
[----:B------:R1:W2:Y:S01]  /*1900*/  SYNCS.PHASECHK.TRANS64.TRYWAIT P0, [UR8+0x28], R2 ;  /* 0x00002802ff0075a7 */ /* 0x0002a20008001108 */
[----:B------:R-:W-:-:S09]  /*1910*/  R2UR UR8, R20 ;  /* 0x00000000140872ca */ /* 0x000fd200000e0000 */
[----:B------:R-:W-:-:S04]  /*1920*/  ULOP3.LUT UR35, UR9, 0xffffff80, UR35, 0xf8, !UPT ;  /* 0xffffff8009237892 */ /* 0x000fc8000f8ef823 */
[----:B------:R-:W-:Y:S01]  /*1930*/  ULEA UR11, UR8, UR11, 0x7 ;  /* 0x0000000b080b7291 */ /* 0x000fe2000f8e38ff */
[----:B------:R-:W-:Y:S11]  /*1940*/  BRA.U !UP0, `(.L_x_25) ;  /* 0x0000000108bc7547 */ /* 0x000ff6000b800000 */
[----:B------:R-:W-:Y:S01]  /*1950*/  UMOV UR16, UR21 ;  /* 0x0000001500107c82 */ /* 0x000fe20008000000 */
[----:B------:R-:W-:Y:S01]  /*1960*/  UMOV UR17, UR23 ;  /* 0x0000001700117c82 */ /* 0x000fe20008000000 */
[----:B------:R-:W-:-:S05]  /*1970*/  UMOV UR34, URZ ;  /* 0x000000ff00227c82 */ /* 0x000fca0008000000 */
.L_x_31:
[----:B------:R-:W-:Y:S01]  /*1980*/  ULEA UR33, UR17, UR6, 0x3 ;  /* 0x0000000611217291 */ /* 0x000fe2000f8e18ff */
[----:B------:R-:W-:Y:S01]  /*1990*/  @P5 MOV R3, 0x8000 ;  /* 0x0000800000035802 */ /* 0x000fe20000000f00 */
[----:B-12-4-:R-:W-:Y:S10]  /*19a0*/  @P0 BRA `(.L_x_26) ;  /* 0x00000000000c0947 */ /* 0x016ff40003800000 */
[----:B------:R-:W-:-:S04]  /*19b0*/  SHF.L.U32 R5, R15, 0x1f, RZ ;  /* 0x0000001f0f057819 */ /* 0x000fc800000006ff */
[----:B------:R-:W2:Y:S02]  /*19c0*/  SYNCS.PHASECHK.TRANS64.TRYWAIT P0, [UR33+0x28], R5 ;  /* 0x00002805ff0075a7 */ /* 0x000ea40008001121 */
[----:B--2---:R-:W-:Y:S05]  /*19d0*/  @!P0 BRA `(.L_x_27) ;  /* 0x0000006000408947 */ /* 0x004fea0003800000 */
.L_x_26:
[----:B------:R2:W-:Y:S01]  /*19e0*/  @P5 SYNCS.ARRIVE.TRANS64 RZ, [UR33], R3 ;  /* 0x00000003ffff59a7 */ /* 0x0005e20008000021 */
[----:B------:R-:W-:Y:S02]  /*19f0*/  ULOP3.LUT UR8, UR22, 0x2, URZ, 0xfc, !UPT ;  /* 0x0000000216087892 */ /* 0x000fe4000f8efcff */
[----:B------:R-:W-:Y:S02]  /*1a00*/  UIADD3 UR16, UPT, UPT, UR16, 0x1, URZ ;  /* 0x0000000110107890 */ /* 0x000fe4000fffe0ff */
[----:B------:R-:W-:Y:S02]  /*1a10*/  UISETP.NE.AND UP0, UPT, UR8, 0x2, UPT ;  /* 0x000000020800788c */ /* 0x000fe4000bf05270 */
[----:B------:R-:W-:-:S07]  /*1a20*/  UISETP.NE.AND UP2, UPT, UR16, 0x1, UPT ;  /* 0x000000011000788c */ /* 0x000fce000bf45270 */
[----:B------:R-:W-:Y:S05]  /*1a30*/  BRA.U UP0, `(.L_x_28) ;  /* 0x0000000100047547 */ /* 0x000fea000b800000 */
[----:B------:R-:W-:Y:S05]  /*1a40*/  BPT.TRAP 0x1 ;  /* 0x000000040000795c */ /* 0x000fea0000300000 */
.L_x_28:
[----:B------:R-:W-:Y:S04]  /*1a50*/  BSSY.RECONVERGENT B0, `(.L_x_29) ;  /* 0x0000003000007945 */ /* 0x000fe80003800200 */
[----:B------:R-:W-:Y:S05]  /*1a60*/  @!P4 BRA `(.L_x_30) ;  /* 0x000000000004c947 */ /* 0x000fea0003800000 */
[----:B------:R-:W-:Y:S05]  /*1a70*/  BPT.TRAP 0x1 ;  /* 0x000000040000795c */ /* 0x000fea0000300000 */
.L_x_30:
[----:B------:R-:W-:Y:S05]  /*1a80*/  BSYNC.RECONVERGENT B0 ;  /* 0x0000000000007941 */ /* 0x000fea0003800200 */
.L_x_29:
[----:B------:R-:W-:Y:S02]  /*1a90*/  UIADD3 UR23, UPT, UPT, UR17, 0x1, URZ ;  /* 0x0000000111177890 */ /* 0x000fe4000fffe0ff */
[----:B------:R-:W-:Y:S02]  /*1aa0*/  UIADD3 UR28, UP1, UPT, UR14, 0x80, URZ ;  /* 0x000000800e1c7890 */ /* 0x000fe4000ff3e0ff */
[----:B------:R-:W-:Y:S02]  /*1ab0*/  UISETP.NE.AND UP0, UPT, UR23, 0x5, UPT ;  /* 0x000000051700788c */ /* 0x000fe4000bf05270 */
[----:B------:R-:W-:Y:S02]  /*1ac0*/  ULOP3.LUT UR33, UR33, 0xfefffff8, URZ, 0xc0, !UPT ;  /* 0xfefffff821217892 */ /* 0x000fe4000f8ec0ff */
[----:B------:R-:W-:Y:S02]  /*1ad0*/  USEL UR9, URZ, 0x1, UP0 ;  /* 0x00000001ff097887 */ /* 0x000fe40008000000 */
[----:B------:R-:W-:-:S02]  /*1ae0*/  USEL UR23, UR23, URZ, UP0 ;  /* 0x000000ff17177287 */ /* 0x000fc40008000000 */
[----:B------:R-:W-:Y:S02]  /*1af0*/  UIADD3 UR26, UP0, UPT, UR14, 0x180, URZ ;  /* 0x000001800e1a7890 */ /* 0x000fe4000ff1e0ff */
[----:B------:R-:W-:Y:S01]  /*1b00*/  ULEA UR8, UR23, UR6, 0x3 ;  /* 0x0000000617087291 */ /* 0x000fe2000f8e18ff */
[----:B------:R-:W-:Y:S01]  /*1b10*/  LOP3.LUT R15, R15, UR9, RZ, 0x3c, !PT ;  /* 0x000000090f0f7c12 */ /* 0x000fe2000f8e3cff */
[----:B------:R-:W-:Y:S02]  /*1b20*/  UIADD3.X UR29, UPT, UPT, URZ, UR15, URZ, UP1, !UPT ;  /* 0x0000000fff1d7290 */ /* 0x000fe40008ffe4ff */
[----:B------:R-:W-:Y:S01]  /*1b30*/  UIADD3.X UR27, UPT, UPT, URZ, UR15, URZ, UP0, !UPT ;  /* 0x0000000fff1b7290 */ /* 0x000fe200087fe4ff */
[----:B-1----:R-:W-:Y:S01]  /*1b40*/  SHF.L.U32 R2, R15, 0x1f, RZ ;  /* 0x0000001f0f027819 */ /* 0x002fe200000006ff */
[----:B------:R-:W-:Y:S01]  /*1b50*/  UMOV UR18, 0x0 ;  /* 0x0000000000127882 */ /* 0x000fe20000000000 */
[----:B------:R-:W-:Y:S01]  /*1b60*/  UMOV UR19, 0x10000000 ;  /* 0x1000000000137882 */ /* 0x000fe20000000000 */
[----:B------:R-:W-:Y:S01]  /*1b70*/  UMOV UR10, UR34 ;  /* 0x00000022000a7c82 */ /* 0x000fe20008000000 */
[----:B------:R4:W1:Y:S01]  /*1b80*/  SYNCS.PHASECHK.TRANS64.TRYWAIT P0, [UR8+0x28], R2 ;  /* 0x00002802ff0075a7 */ /* 0x0008620008001108 */
[----:B------:R-:W-:Y:S01]  /*1b90*/  ULEA UR8, UR17, UR6, 0xd ;  /* 0x0000000611087291 */ /* 0x000fe2000f8e68ff */
[----:B------:R-:W-:Y:S01]  /*1ba0*/  UMOV UR12, UR36 ;  /* 0x00000024000c7c82 */ /* 0x000fe20008000000 */
[----:B------:R-:W-:-:S02]  /*1bb0*/  UMOV UR9, UR33 ;  /* 0x0000002100097c82 */ /* 0x000fc40008000000 */
[----:B------:R-:W-:Y:S02]  /*1bc0*/  UIADD3 UR32, UPT, UPT, UR8, 0x4300, URZ ;  /* 0x0000430008207890 */ /* 0x000fe4000fffe0ff */
[----:B------:R-:W-:Y:S01]  /*1bd0*/  UIADD3 UR8, UPT, UPT, UR8, 0xe300, URZ ;  /* 0x0000e30008087890 */ /* 0x000fe2000fffe0ff */
[----:B------:R-:W-:Y:S01]  /*1be0*/  UMOV UR25, UR13 ;  /* 0x0000000d00197c82 */ /* 0x000fe20008000000 */
[----:B------:R-:W-:-:S05]  /*1bf0*/  UMOV UR17, UR23 ;  /* 0x0000001700117c82 */ /* 0x000fca0008000000 */
[----:B------:R2:W-:Y:S02]  /*1c00*/  UTMALDG.3D.2CTA [UR32], [UR28], desc[UR18] ;  /* 0x000012201c0075b4 */ /* 0x0005e40008211000 */
[----:B------:R4:W-:Y:S01]  /*1c10*/  UTMALDG.3D.2CTA [UR8], [UR26], desc[UR18] ;  /* 0x000012081a0075b4 */ /* 0x0009e20008211000 */
[----:B--2---:R-:W-:Y:S01]  /*1c20*/  UIADD3 UR34, UPT, UPT, UR34, 0x80, URZ ;  /* 0x0000008022227890 */ /* 0x004fe2000fffe0ff */
[----:B------:R-:W-:Y:S11]  /*1c30*/  BRA.U UP2, `(.L_x_31) ;  /* 0xfffffffd02507547 */ /* 0x000ff6000b83ffff */
.L_x_25:
[----:B----4-:R-:W-:Y:S01]  /*1c40*/  ULEA UR8, UR23, UR6, 0x3 ;  /* 0x0000000617087291 */ /* 0x010fe2000f8e18ff */
[----:B-1----:R-:W-:Y:S01]  /*1c50*/  SHF.L.U32 R2, R15, 0x1f, RZ ;  /* 0x0000001f0f027819 */ /* 0x002fe200000006ff */
[----:B------:R-:W-:Y:S01]  /*1c60*/  @!P1 SYNCS.ARRIVE.TRANS64.A1T0 RZ, [UR6+0x78], RZ ;  /* 0x000078ffffff99a7 */ /* 0x000fe20008100006 */
[----:B------:R-:W-:-:S06]  /*1c70*/  UISETP.GT.AND UP0, UPT, UR7, UR5, UPT ;  /* 0x000000050700728c */ /* 0x000fcc000bf04270 */
[----:B--2---:R1:W2:Y:S03]  /*1c80*/  SYNCS.PHASECHK.TRANS64.TRYWAIT P0, [UR8+0x28], R2 ;  /* 0x00002802ff0075a7 */ /* 0x0042a60008001108 */
[----:B------:R-:W-:Y:S05]  /*1c90*/  BRA.U !UP0, `(.L_x_32) ;  /* 0x0000000108bc7547 */ /* 0x000fea000b800000 */
[----:B------:R-:W-:Y:S01]  /*1ca0*/  UIADD3 UR26, UPT, UPT, UR24, UR25, URZ ;  /* 0x00000019181a7290 */ /* 0x000fe2000fffe0ff */
[----:B------:R-:W-:-:S11]  /*1cb0*/  UMOV UR27, UR23 ;  /* 0x00000017001b7c82 */ /* 0x000fd60008000000 */
.L_x_38:
[----:B------:R-:W-:Y:S01]  /*1cc0*/  ULEA UR17, UR27, UR6, 0x3 ;  /* 0x000000061b117291 */ /* 0x000fe2000f8e18ff */
[----:B--2---:R-:W-:Y:S01]  /*1cd0*/  @P5 MOV R3, 0x8000 ;  /* 0x0000800000035802 */ /* 0x004fe20000000f00 */
[----:B-12---:R-:W-:Y:S10]  /*1ce0*/  @P0 BRA `(.L_x_33) ;  /* 0x00000000000c0947 */ /* 0x006ff40003800000 */
[----:B------:R-:W-:-:S04]  /*1cf0*/  SHF.L.U32 R5, R15, 0x1f, RZ ;  /* 0x0000001f0f057819 */ /* 0x000fc800000006ff */
[----:B------:R-:W2:Y:S02]  /*1d00*/  SYNCS.PHASECHK.TRANS64.TRYWAIT P0, [UR17+0x28], R5 ;  /* 0x00002805ff0075a7 */ /* 0x000ea40008001111 */
[----:B--2---:R-:W-:Y:S05]  /*1d10*/  @!P0 BRA `(.L_x_34) ;  /* 0x0000005c00888947 */ /* 0x004fea0003800000 */
.L_x_33:
[----:B------:R2:W-:Y:S01]  /*1d20*/  @P5 SYNCS.ARRIVE.TRANS64 RZ, [UR17], R3 ;  /* 0x00000003ffff59a7 */ /* 0x0005e20008000011 */
[----:B------:R-:W-:-:S04]  /*1d30*/  ULOP3.LUT UR8, UR22, 0x2, URZ, 0xfc, !UPT ;  /* 0x0000000216087892 */ /* 0x000fc8000f8efcff */
[----:B------:R-:W-:-:S09]  /*1d40*/  UISETP.NE.AND UP0, UPT, UR8, 0x2, UPT ;  /* 0x000000020800788c */ /* 0x000fd2000bf05270 */
[----:B------:R-:W-:Y:S05]  /*1d50*/  BRA.U UP0, `(.L_x_35) ;  /* 0x0000000100047547 */ /* 0x000fea000b800000 */
[----:B------:R-:W-:Y:S05]  /*1d60*/  BPT.TRAP 0x1 ;  /* 0x000000040000795c */ /* 0x000fea0000300000 */
.L_x_35:
[----:B------:R-:W-:Y:S04]  /*1d70*/  BSSY.RECONVERGENT B0, `(.L_x_36) ;  /* 0x0000003000007945 */ /* 0x000fe80003800200 */
[----:B------:R-:W-:Y:S05]  /*1d80*/  @!P4 BRA `(.L_x_37) ;  /* 0x000000000004c947 */ /* 0x000fea0003800000 */
[----:B------:R-:W-:Y:S05]  /*1d90*/  BPT.TRAP 0x1 ;  /* 0x000000040000795c */ /* 0x000fea0000300000 */
.L_x_37:
[----:B------:R-:W-:Y:S05]  /*1da0*/  BSYNC.RECONVERGENT B0 ;  /* 0x0000000000007941 */ /* 0x000fea0003800200 */
.L_x_36:
[----:B------:R-:W-:Y:S02]  /*1db0*/  UIADD3 UR23, UPT, UPT, UR27, 0x1, URZ ;  /* 0x000000011b177890 */ /* 0x000fe4000fffe0ff */
[----:B------:R-:W-:Y:S02]  /*1dc0*/  UIADD3 UR32, UP1, UPT, UR14, 0x80, URZ ;  /* 0x000000800e207890 */ /* 0x000fe4000ff3e0ff */
[----:B------:R-:W-:Y:S02]  /*1dd0*/  UISETP.NE.AND UP0, UPT, UR23, 0x5, UPT ;  /* 0x000000051700788c */ /* 0x000fe4000bf05270 */
[----:B------:R-:W-:Y:S02]  /*1de0*/  USHF.L.U32 UR18, UR25, 0x7, URZ ;  /* 0x0000000719127899 */ /* 0x000fe400080006ff */
[----:B------:R-:W-:Y:S02]  /*1df0*/  USEL UR9, URZ, 0x1, UP0 ;  /* 0x00000001ff097887 */ /* 0x000fe40008000000 */
[----:B------:R-:W-:-:S02]  /*1e00*/  USEL UR23, UR23, URZ, UP0 ;  /* 0x000000ff17177287 */ /* 0x000fc40008000000 */
[----:B------:R-:W-:Y:S02]  /*1e10*/  UIADD3 UR30, UP0, UPT, UR14, 0x180, URZ ;  /* 0x000001800e1e7890 */ /* 0x000fe4000ff1e0ff */
[----:B------:R-:W-:Y:S01]  /*1e20*/  ULEA UR8, UR23, UR6, 0x3 ;  /* 0x0000000617087291 */ /* 0x000fe2000f8e18ff */
[----:B------:R-:W-:Y:S01]  /*1e30*/  LOP3.LUT R15, R15, UR9, RZ, 0x3c, !PT ;  /* 0x000000090f0f7c12 */ /* 0x000fe2000f8e3cff */
[----:B------:R-:W-:Y:S02]  /*1e40*/  ULOP3.LUT UR17, UR17, 0xfefffff8, URZ, 0xc0, !UPT ;  /* 0xfefffff811117892 */ /* 0x000fe4000f8ec0ff */
[----:B------:R-:W-:Y:S01]  /*1e50*/  UIADD3.X UR33, UPT, UPT, URZ, UR15, URZ, UP1, !UPT ;  /* 0x0000000fff217290 */ /* 0x000fe20008ffe4ff */
[----:B-1----:R-:W-:Y:S01]  /*1e60*/  SHF.L.U32 R2, R15, 0x1f, RZ ;  /* 0x0000001f0f027819 */ /* 0x002fe200000006ff */
[----:B------:R-:W-:Y:S01]  /*1e70*/  UIADD3.X UR31, UPT, UPT, URZ, UR15, URZ, UP0, !UPT ;  /* 0x0000000fff1f7290 */ /* 0x000fe200087fe4ff */
[----:B------:R-:W-:Y:S02]  /*1e80*/  UMOV UR28, 0x0 ;  /* 0x00000000001c7882 */ /* 0x000fe40000000000 */
[----:B------:R4:W1:Y:S01]  /*1e90*/  SYNCS.PHASECHK.TRANS64.TRYWAIT P0, [UR8+0x28], R2 ;  /* 0x00002802ff0075a7 */ /* 0x0008620008001108 */
[----:B------:R-:W-:Y:S01]  /*1ea0*/  ULEA UR8, UR27, UR6, 0xd ;  /* 0x000000061b087291 */ /* 0x000fe2000f8e68ff */
[----:B------:R-:W-:Y:S01]  /*1eb0*/  UMOV UR29, 0x10000000 ;  /* 0x10000000001d7882 */ /* 0x000fe20000000000 */
[----:B------:R-:W-:-:S02]  /*1ec0*/  UMOV UR19, UR35 ;  /* 0x0000002300137c82 */ /* 0x000fc40008000000 */
[----:B------:R-:W-:Y:S02]  /*1ed0*/  UIADD3 UR16, UPT, UPT, UR8, 0x4300, URZ ;  /* 0x0000430008107890 */ /* 0x000fe4000fffe0ff */
[----:B------:R-:W-:Y:S01]  /*1ee0*/  UIADD3 UR8, UPT, UPT, UR8, 0xe300, URZ ;  /* 0x0000e30008087890 */ /* 0x000fe2000fffe0ff */
[----:B------:R-:W-:Y:S01]  /*1ef0*/  UMOV UR20, UR36 ;  /* 0x0000002400147c82 */ /* 0x000fe20008000000 */
[----:B------:R-:W-:Y:S01]  /*1f00*/  UMOV UR12, UR36 ;  /* 0x00000024000c7c82 */ /* 0x000fe20008000000 */
[----:B------:R-:W-:Y:S01]  /*1f10*/  UMOV UR9, UR17 ;  /* 0x0000001100097c82 */ /* 0x000fe20008000000 */
[----:B------:R-:W-:Y:S01]  /*1f20*/  UMOV UR10, UR18 ;  /* 0x00000012000a7c82 */ /* 0x000fe20008000000 */
[----:B------:R-:W-:Y:S02]  /*1f30*/  UIADD3 UR25, UPT, UPT, UR25, 0x1, URZ ;  /* 0x0000000119197890 */ /* 0x000fe4000fffe0ff */
[----:B------:R4:W-:Y:S01]  /*1f40*/  UTMALDG.3D.2CTA [UR16], [UR32], desc[UR28] ;  /* 0x00001c10200075b4 */ /* 0x0009e20008211000 */
[----:B------:R-:W-:Y:S01]  /*1f50*/  UMOV UR27, UR23 ;  /* 0x00000017001b7c82 */ /* 0x000fe20008000000 */
[----:B------:R-:W-:Y:S01]  /*1f60*/  UISETP.NE.AND UP0, UPT, UR25, UR26, UPT ;  /* 0x0000001a1900728c */ /* 0x000fe2000bf05270 */
[----:B------:R4:W-:Y:S08]  /*1f70*/  UTMALDG.3D.2CTA [UR8], [UR30], desc[UR28] ;  /* 0x00001c081e0075b4 */ /* 0x0009f00008211000 */
[----:B----4-:R-:W-:Y:S05]  /*1f80*/  BRA.U UP0, `(.L_x_38) ;  /* 0xfffffffd004c7547 */ /* 0x010fea000b83ffff */
.L_x_32:
[----:B-1----:R-:W-:Y:S01]  /*1f90*/  LEA R2, R14, UR6, 0x3 ;  /* 0x000000060e027c11 */ /* 0x002fe2000f8e18ff */
[----:B------:R-:W-:Y:S01]  /*1fa0*/  NOP ;  /* 0x0000000000007918 */ /* 0x000fe20000000000 */
[----:B--2---:R-:W-:Y:S02]  /*1fb0*/  SHF.L.U32 R3, R12, 0x1f, RZ ;  /* 0x0000001f0c037819 */ /* 0x004fe400000006ff */
[----:B------:R-:W-:Y:S02]  /*1fc0*/  LEA R4, R14, UR6, 0x4 ;  /* 0x000000060e047c11 */ /* 0x000fe4000f8e20ff */
[----:B------:R-:W1:Y:S02]  /*1fd0*/  SYNCS.PHASECHK.TRANS64.TRYWAIT P0, [R2+URZ+0x80], R3 ;  /* 0x00008003020075a7 */ /* 0x000e6400080011ff */
[----:B-1----:R-:W-:Y:S05]  /*1fe0*/  @!P0 BRA `(.L_x_39) ;  /* 0x0000005800ec8947 */ /* 0x002fea0003800000 */
.L_x_127:
[----:B------:R-:W2:Y:S01]  /*1ff0*/  LDS.128 R4, [R4+0x110] ;  /* 0x0001100004047984 */ /* 0x000ea20000000c00 */
[----:B------:R-:W-:Y:S01]  /*2000*/  ISETP.GE.AND P0, PT, R40, 0x1, PT ;  /* 0x000000012800780c */ /* 0x000fe20003f06270 */
[----:B-1----:R-:W-:Y:S01]  /*2010*/  VIADD R2, R2, 0x90 ;  /* 0x0000009002027836 */ /* 0x002fe20000000000 */
[----:B------:R-:W-:Y:S01]  /*2020*/  @!PT LDS RZ, [RZ] ;  /* 0x00000000fffff984 */ /* 0x000fe20000000800 */
[----:B------:R-:W-:Y:S01]  /*2030*/  @!PT LDS RZ, [RZ] ;  /* 0x00000000fffff984 */ /* 0x000fe20000000800 */
[----:B------:R-:W-:Y:S01]  /*2040*/  @!PT LDS RZ, [RZ] ;  /* 0x00000000fffff984 */ /* 0x000fe20000000800 */
[----:B------:R-:W-:Y:S01]  /*2050*/  @!PT LDS RZ, [RZ] ;  /* 0x00000000fffff984 */ /* 0x000fe20000000800 */
[----:B------:R1:W-:Y:S06]  /*2060*/  MEMBAR.ALL.CTA ;  /* 0x0000000000007992 */ /* 0x0003ec0000008000 */
[----:B-1----:R-:W1:Y:S01]  /*2070*/  FENCE.VIEW.ASYNC.S ;  /* 0x00000000000073c6 */ /* 0x002e620000000000 */
[----:B------:R-:W-:-:S04]  /*2080*/  PRMT R2, RZ, 0x654, R2 ;  /* 0x00000654ff027816 */ /* 0x000fc80000000002 */
[----:B-1----:R1:W-:Y:S01]  /*2090*/  SYNCS.ARRIVE.TRANS64.RED.A1T0 RZ, [R2+URZ], RZ ;  /* 0x000000ff02ff79a7 */ /* 0x0023e200081004ff */
[----:B--2---:R-:W-:-:S13]  /*20a0*/  LOP3.LUT P2, RZ, R6, 0x1, RZ, 0xc0, !PT ;  /* 0x0000000106ff7812 */ /* 0x004fda000784c0ff */
[----:B------:R-:W-:Y:S01]  /*20b0*/  @P2 SHF.R.U32.HI R3, RZ, 0x10, R5 ;  /* 0x00000010ff032819 */ /* 0x000fe20000011605 */
[----:B------:R-:W-:Y:S01]  /*20c0*/  VOTEU.ANY UP0, P2 ;  /* 0x0000000000ff7886 */ /* 0x000fe20001000100 */
[----:B------:R-:W-:Y:S02]  /*20d0*/  @P2 MOV R13, R4 ;  /* 0x00000004000d2202 */ /* 0x000fe40000000f00 */
[----:B------:R-:W-:Y:S02]  /*20e0*/  @P2 R2UR.BROADCAST UR8, R3 ;  /* 0x00000000030822ca */ /* 0x000fe400008e0000 */
[----:B------:R-:W-:-:S11]  /*20f0*/  @P2 LOP3.LUT R11, R5, 0xffff, RZ, 0xc0, !PT ;  /* 0x0000ffff050b2812 */ /* 0x000fd600078ec0ff */
[----:B------:R-:W-:Y:S01]  /*2100*/  @UP0 UMOV UR36, UR8 ;  /* 0x0000000800240c82 */ /* 0x000fe20008000000 */
[----:B-1----:R-:W-:Y:S05]  /*2110*/  @!P0 BRA `(.L_x_40) ;  /* 0x0000000000b88947 */ /* 0x002fea0003800000 */
[----:B------:R-:W3:Y:S01]  /*2120*/  LDC.64 R4, c[0x0][0xb18] ;  /* 0x0002c600ff047b82 */ /* 0x000ee20000000a00 */
[----:B------:R-:W-:-:S07]  /*2130*/  ISETP.NE.AND P3, PT, R40, 0x1, PT ;  /* 0x000000012800780c */ /* 0x000fce0003f65270 */
[----:B------:R-:W1:Y:S08]  /*2140*/  LDC.64 R6, c[0x0][0xb10] ;  /* 0x0002c400ff067b82 */ /* 0x000e700000000a00 */
[----:B------:R-:W2:Y:S08]  /*2150*/  LDC R17, c[0x0][0xb20] ;  /* 0x0002c800ff117b82 */ /* 0x000eb00000000800 */
[----:B------:R-:W4:Y:S01]  /*2160*/  LDC R18, c[0x0][0xb0c] ;  /* 0x0002c300ff127b82 */ /* 0x000f220000000800 */
[----:B---3--:R-:W-:Y:S01]  /*2170*/  IMAD.HI.U32 R22, R0, R5, RZ ;  /* 0x0000000500167227 */ /* 0x008fe200078e00ff */
[----:B------:R-:W-:-:S06]  /*2180*/  ISETP.NE.AND P0, PT, R4, 0x1, PT ;  /* 0x000000010400780c */ /* 0x000fcc0003f05270 */
[----:B------:R-:W3:Y:S01]  /*2190*/  LDC.64 R2, c[0x0][0xb28] ;  /* 0x0002ca00ff027b82 */ /* 0x000ee20000000a00 */
[----:B-1----:R-:W-:-:S04]  /*21a0*/  IMAD.HI.U32 R20, R9, R6, RZ ;  /* 0x0000000609147227 */ /* 0x002fc800078e00ff */
[----:B------:R-:W-:Y:S01]  /*21b0*/  IMAD.HI.U32 R24, R13, R6, RZ ;  /* 0x000000060d187227 */ /* 0x000fe200078e00ff */
[----:B------:R-:W-:Y:S02]  /*21c0*/  SHF.R.U32.HI R20, RZ, R7, R20 ;  /* 0x00000007ff147219 */ /* 0x000fe40000011614 */
[----:B--2---:R-:W-:Y:S01]  /*21d0*/  SHF.R.U32.HI R19, RZ, R17, R22 ;  /* 0x00000011ff137219 */ /* 0x004fe20000011616 */
[----:B------:R-:W-:Y:S01]  /*21e0*/  IMAD.HI.U32 R22, R11, R5, RZ ;  /* 0x000000050b167227 */ /* 0x000fe200078e00ff */
[----:B------:R-:W-:Y:S02]  /*21f0*/  SHF.R.U32.HI R24, RZ, R7, R24 ;  /* 0x00000007ff187219 */ /* 0x000fe40000011618 */
[----:B------:R-:W-:Y:S02]  /*2200*/  SEL R19, R0, R19, !P0 ;  /* 0x0000001300137207 */ /* 0x000fe40004000000 */
[----:B------:R-:W-:Y:S02]  /*2210*/  SHF.R.U32.HI R22, RZ, R17, R22 ;  /* 0x00000011ff167219 */ /* 0x000fe40000011616 */
[----:B----4-:R-:W-:-:S02]  /*2220*/  ISETP.NE.AND P1, PT, R18, 0x1, PT ;  /* 0x000000011200780c */ /* 0x010fc40003f25270 */
[----:B------:R-:W-:Y:S02]  /*2230*/  SEL R5, R11, R22, !P0 ;  /* 0x000000160b057207 */ /* 0x000fe40004000000 */
[----:B------:R-:W-:Y:S02]  /*2240*/  SEL R21, R9, R20, !P1 ;  /* 0x0000001409157207 */ /* 0x000fe40004800000 */
[----:B------:R-:W-:Y:S01]  /*2250*/  SEL R7, R13, R24, !P1 ;  /* 0x000000180d077207 */ /* 0x000fe20004800000 */
[----:B---3--:R-:W-:Y:S01]  /*2260*/  IMAD.HI.U32 R20, R19, R2, RZ ;  /* 0x0000000213147227 */ /* 0x008fe200078e00ff */
[----:B------:R-:W-:-:S03]  /*2270*/  IADD3 R17, PT, PT, -R5, RZ, RZ ;  /* 0x000000ff05117210 */ /* 0x000fc60007ffe1ff */
        /* <DEDUP_REMOVED lines=11> */
[----:B------:R-:W-:-:S04]  /*2330*/  @!P0 IMAD.HI.U32 R20, R7, R2, RZ ;  /* 0x0000000207148227 */ /* 0x000fc800078e00ff */
[----:B------:R-:W-:Y:S01]  /*2340*/  IMAD.MOV R2, RZ, RZ, -R6 ;  /* 0x000000ffff027224 */ /* 0x000fe200078e0a06 */
[----:B------:R-:W-:-:S03]  /*2350*/  @!P0 SHF.R.U32.HI R20, RZ, R3, R20 ;  /* 0x00000003ff148219 */ /* 0x000fc60000011614 */
[----:B------:R-:W-:Y:S01]  /*2360*/  IMAD R2, R40, R2, R5 ;  /* 0x0000000228027224 */ /* 0x000fe200078e0205 */
        /* <DEDUP_REMOVED lines=9> */
.L_x_40:
[----:B------:R-:W1:Y:S02]  /*2400*/  LDCU UR8, c[0x0][0xb30] ;  /* 0x00016600ff0877ac */ /* 0x000e640008000800 */
[----:B-1----:R-:W-:-:S09]  /*2410*/  UISETP.NE.AND UP0, UPT, UR8, 0x1, UPT ;  /* 0x000000010800788c */ /* 0x002fd2000bf05270 */
[----:B------:R-:W-:Y:S05]  /*2420*/  BRA.U UP0, `(.L_x_41) ;  /* 0x0000000100407547 */ /* 0x000fea000b800000 */
[----:B------:R-:W1:Y:S08]  /*2430*/  LDC.64 R4, c[0x0][0xb10] ;  /* 0x0002c400ff047b82 */ /* 0x000e700000000a00 */
[----:B------:R-:W2:Y:S08]  /*2440*/  LDC.64 R2, c[0x0][0xb18] ;  /* 0x0002c600ff027b82 */ /* 0x000eb00000000a00 */
[----:B------:R-:W4:Y:S08]  /*2450*/  LDC R6, c[0x0][0xb20] ;  /* 0x0002c800ff067b82 */ /* 0x000f300000000800 */
[----:B------:R-:W3:Y:S01]  /*2460*/  LDC R18, c[0x0][0xb0c] ;  /* 0x0002c300ff127b82 */ /* 0x000ee20000000800 */
[----:B-1----:R-:W-:-:S05]  /*2470*/  IMAD.HI.U32 R4, R13, R4, RZ ;  /* 0x000000040d047227 */ /* 0x002fca00078e00ff */
[----:B------:R-:W-:Y:S01]  /*2480*/  SHF.R.U32.HI R4, RZ, R5, R4 ;  /* 0x00000005ff047219 */ /* 0x000fe20000011604 */
[----:B--2---:R-:W-:Y:S01]  /*2490*/  IMAD.HI.U32 R3, R11, R3, RZ ;  /* 0x000000030b037227 */ /* 0x004fe200078e00ff */
[----:B------:R-:W-:-:S04]  /*24a0*/  ISETP.NE.AND P0, PT, R2, 0x1, PT ;  /* 0x000000010200780c */ /* 0x000fc80003f05270 */
[----:B----4-:R-:W-:-:S04]  /*24b0*/  SHF.R.U32.HI R6, RZ, R6, R3 ;  /* 0x00000006ff067219 */ /* 0x010fc80000011603 */
[----:B------:R-:W-:Y:S02]  /*24c0*/  SEL R3, R11, R6, !P0 ;  /* 0x000000060b037207 */ /* 0x000fe40004000000 */
[----:B---3--:R-:W-:-:S04]  /*24d0*/  ISETP.NE.AND P1, PT, R18, 0x1, PT ;  /* 0x000000011200780c */ /* 0x008fc80003f25270 */
[----:B------:R-:W-:-:S05]  /*24e0*/  SEL R4, R13, R4, !P1 ;  /* 0x000000040d047207 */ /* 0x000fca0004800000 */
[----:B------:R-:W-:Y:S02]  /*24f0*/  IMAD.IADD R5, R3, 0x1, -R4 ;  /* 0x0000000103057824 */ /* 0x000fe400078e0a04 */
[----:B------:R-:W-:Y:S02]  /*2500*/  IMAD.IADD R3, R4, 0x1, -R3 ;  /* 0x0000000104037824 */ /* 0x000fe400078e0a03 */
[----:B------:R-:W-:Y:S02]  /*2510*/  IMAD R13, R5, R18, R13 ;  /* 0x00000012050d7224 */ /* 0x000fe400078e020d */
[----:B------:R-:W-:-:S07]  /*2520*/  IMAD R11, R3, R2, R11 ;  /* 0x00000002030b7224 */ /* 0x000fce00078e020b */
.L_x_41:
[----:B------:R-:W-:Y:S01]  /*2530*/  VIADD R14, R14, 0x1 ;  /* 0x000000010e0e7836 */ /* 0x000fe20000000000 */
[----:B------:R-:W-:Y:S01]  /*2540*/  PLOP3.LUT P1, PT, PT, PT, PT, 0x80, 0x8 ;  /* 0x000000000008781c */ /* 0x000fe20003f2f070 */
[----:B------:R-:W-:Y:S02]  /*2550*/  IMAD.IADD R21, R13, 0x1, R96 ;  /* 0x000000010d157824 */ /* 0x000fe400078e0260 */
[----:B------:R-:W-:Y:S01]  /*2560*/  IMAD.IADD R20, R11, 0x1, R94 ;  /* 0x000000010b147824 */ /* 0x000fe200078e025e */
[----:B------:R-:W-:-:S04]  /*2570*/  ISETP.NE.AND P0, PT, R14, 0x2, PT ;  /* 0x000000020e00780c */ /* 0x000fc80003f05270 */
[----:B------:R-:W-:Y:S02]  /*2580*/  SEL R3, RZ, 0x1, P0 ;  /* 0x00000001ff037807 */ /* 0x000fe40000000000 */
[----:B------:R-:W-:Y:S02]  /*2590*/  SEL R14, R14, RZ, P0 ;  /* 0x000000ff0e0e7207 */ /* 0x000fe40000000000 */
[----:B------:R-:W-:Y:S01]  /*25a0*/  LOP3.LUT R12, R12, R3, RZ, 0x3c, !PT ;  /* 0x000000030c0c7212 */ /* 0x000fe200078e3cff */
[----:B------:R-:W-:Y:S06]  /*25b0*/  @P2 BRA `(.L_x_42) ;  /* 0xfffffff000642947 */ /* 0x000fec000383ffff */
[----:B------:R-:W-:Y:S01]  /*25c0*/  UIADD3 UR6, UPT, UPT, UR6, 0x28, URZ ;  /* 0x0000002806067890 */ /* 0x000fe2000fffe0ff */
[----:B------:R-:W-:-:S03]  /*25d0*/  SHF.L.U32 R3, R15, 0x1f, RZ ;  /* 0x0000001f0f037819 */ /* 0x000fc600000006ff */
[----:B------:R-:W-:-:S09]  /*25e0*/  ULEA UR4, UR23, UR6, 0x3 ;  /* 0x0000000617047291 */ /* 0x000fd2000f8e18ff */
[----:B------:R-:W1:Y:S02]  /*25f0*/  SYNCS.PHASECHK.TRANS64.TRYWAIT P0, [UR4], R3 ;  /* 0x00000003ff0075a7 */ /* 0x000e640008001104 */
[----:B-1----:R-:W-:Y:S05]  /*2600*/  @!P0 BRA `(.L_x_43) ;  /* 0x0000005400788947 */ /* 0x002fea0003800000 */
.L_x_129:
[----:B------:R-:W-:-:S04]  /*2610*/  UIADD3 UR5, UPT, UPT, UR23, 0x1, URZ ;  /* 0x0000000117057890 */ /* 0x000fc8000fffe0ff */
[----:B------:R-:W-:-:S04]  /*2620*/  UISETP.NE.AND UP0, UPT, UR5, 0x5, UPT ;  /* 0x000000050500788c */ /* 0x000fc8000bf05270 */
[----:B------:R-:W-:Y:S02]  /*2630*/  USEL UR7, URZ, 0x1, UP0 ;  /* 0x00000001ff077887 */ /* 0x000fe40008000000 */
[----:B------:R-:W-:-:S04]  /*2640*/  USEL UR5, UR5, URZ, UP0 ;  /* 0x000000ff05057287 */ /* 0x000fc80008000000 */
[----:B------:R-:W-:Y:S01]  /*2650*/  ULEA UR4, UR5, UR6, 0x3 ;  /* 0x0000000605047291 */ /* 0x000fe2000f8e18ff */
[----:B------:R-:W-:-:S04]  /*2660*/  LOP3.LUT R2, R15, UR7, RZ, 0x3c, !PT ;  /* 0x000000070f027c12 */ /* 0x000fc8000f8e3cff */
[----:B-1----:R-:W-:-:S04]  /*2670*/  SHF.L.U32 R3, R2, 0x1f, RZ ;  /* 0x0000001f02037819 */ /* 0x002fc800000006ff */
[----:B------:R-:W1:Y:S02]  /*2680*/  SYNCS.PHASECHK.TRANS64.TRYWAIT P0, [UR4], R3 ;  /* 0x00000003ff0075a7 */ /* 0x000e640008001104 */
[----:B-1----:R-:W-:Y:S05]  /*2690*/  @!P0 BRA `(.L_x_44) ;  /* 0x00000054006c8947 */ /* 0x002fea0003800000 */
.L_x_131:
        /* <DEDUP_REMOVED lines=9> */
.L_x_133:
        /* <DEDUP_REMOVED lines=9> */
.L_x_135:
[----:B------:R-:W-:-:S04]  /*27c0*/  UIADD3 UR5, UPT, UPT, UR5, 0x1, URZ ;  /* 0x0000000105057890 */ /* 0x000fc8000fffe0ff */
[----:B------:R-:W-:-:S04]  /*27d0*/  UISETP.NE.AND UP0, UPT, UR5, 0x5, UPT ;  /* 0x000000050500788c */ /* 0x000fc8000bf05270 */
[----:B------:R-:W-:Y:S02]  /*27e0*/  USEL UR4, URZ, 0x1, UP0 ;  /* 0x00000001ff047887 */ /* 0x000fe40008000000 */
[----:B------:R-:W-:-:S04]  /*27f0*/  USEL UR5, UR5, URZ, UP0 ;  /* 0x000000ff05057287 */ /* 0x000fc80008000000 */
[----:B------:R-:W-:Y:S01]  /*2800*/  ULEA UR5, UR5, UR6, 0x3 ;  /* 0x0000000605057291 */ /* 0x000fe2000f8e18ff */
[----:B-1----:R-:W-:-:S04]  /*2810*/  LOP3.LUT R3, R2, UR4, RZ, 0x3c, !PT ;  /* 0x0000000402037c12 */ /* 0x002fc8000f8e3cff */
[----:B------:R-:W-:Y:S01]  /*2820*/  SHF.L.U32 R3, R3, 0x1f, RZ ;  /* 0x0000001f03037819 */ /* 0x000fe200000006ff */
[----:B---3--:R-:W-:-:S07]  /*2830*/  IMAD.U32 R0, RZ, RZ, UR5 ;  /* 0x00000005ff007e24 */ /* 0x008fce000f8e00ff */
.L_x_47:
[----:B-1----:R1:W2:Y:S02]  /*2840*/  SYNCS.PHASECHK.TRANS64.TRYWAIT P0, [R0+URZ], R3 ;  /* 0x00000003000075a7 */ /* 0x0022a400080011ff */
[----:B--2---:R-:W-:Y:S05]  /*2850*/  @!P0 NANOSLEEP.SYNCS 0x989680 ;  /* 0x009896800000895d */ /* 0x004fea0003900000 */
[----:B------:R-:W2:Y:S02]  /*2860*/  @!P0 SYNCS.PHASECHK.TRANS64 P0, [R0+URZ], R3 ;  /* 0x00000003000085a7 */ /* 0x000ea400080010ff */
[----:B--2---:R-:W-:Y:S05]  /*2870*/  @P0 EXIT ;  /* 0x000000000000094d */ /* 0x004fea0003800000 */
[----:B------:R-:W-:Y:S05]  /*2880*/  BRA `(.L_x_47) ;  /* 0xfffffffc00ec7947 */ /* 0x000fea000383ffff */
.L_x_22:
[----:B------:R-:W-:-:S04]  /*2890*/  UISETP.NE.AND UP1, UPT, UR37, URZ, UPT ;  /* 0x000000ff2500728c */ /* 0x000fc8000bf25270 */
[----:B------:R-:W-:-:S09]  /*28a0*/  UISETP.NE.OR UP1, UPT, UR10, 0x1, UP1 ;  /* 0x000000010a00788c */ /* 0x000fd20008f25670 */
[----:B------:R-:W-:Y:S05]  /*28b0*/  BRA.U UP1, `(.L_x_48) ;  /* 0x00000005014c7547 */ /* 0x000fea000b800000 */
[----:B------:R-:W-:Y:S01]  /*28c0*/  HFMA2 R11, -RZ, RZ, 0, 0 ;  /* 0x00000000ff0b7431 */ /* 0x000fe200000001ff */
[----:B------:R-:W-:Y:S01]  /*28d0*/  ISETP.GE.U32.AND P2, PT, R10, 0x2, PT ;  /* 0x000000020a00780c */ /* 0x000fe20003f46070 */
[----:B------:R-:W-:Y:S01]  /*28e0*/  IMAD.MOV.U32 R12, RZ, RZ, 0x1 ;  /* 0x00000001ff0c7424 */ /* 0x000fe200078e00ff */
[----:B------:R-:W-:Y:S01]  /*28f0*/  CS2R R8, SRZ ;  /* 0x0000000000087805 */ /* 0x000fe2000001ff00 */
[----:B------:R-:W-:Y:S01]  /*2900*/  IMAD.MOV.U32 R3, RZ, RZ, RZ ;  /* 0x000000ffff037224 */ /* 0x000fe200078e00ff */
[----:B------:R-:W-:Y:S01]  /*2910*/  UMOV UR4, 0x400 ;  /* 0x0000040000047882 */ /* 0x000fe20000000000 */
[----:B------:R-:W-:Y:S01]  /*2920*/  UMOV UR6, URZ ;  /* 0x000000ff00067c82 */ /* 0x000fe20008000000 */
[----:B------:R-:W-:-:S12]  /*2930*/  ULEA UR37, UR37, UR4, 0x18 ;  /* 0x0000000425257291 */ /* 0x000fd8000f8ec0ff */
.L_x_52:
[----:B------:R-:W-:Y:S02]  /*2940*/  LEA R0, R3, UR37, 0x3 ;  /* 0x0000002503007c11 */ /* 0x000fe4000f8e18ff */
[----:B------:R-:W-:-:S03]  /*2950*/  SHF.L.U32 R5, R8, 0x1f, RZ ;  /* 0x0000001f08057819 */ /* 0x000fc600000006ff */
[----:B------:R-:W-:Y:S01]  /*2960*/  VIADD R4, R0, 0xf0 ;  /* 0x000000f000047836 */ /* 0x000fe20000000000 */
[----:B------:R-:W1:Y:S02]  /*2970*/  SYNCS.PHASECHK.TRANS64.TRYWAIT P0, [R0+URZ+0xe0], R5 ;  /* 0x0000e005000075a7 */ /* 0x000e6400080011ff */
[----:B-1----:R-:W-:Y:S05]  /*2980*/  @!P0 BRA `(.L_x_49) ;  /* 0x0000005000f88947 */ /* 0x002fea0003800000 */
.L_x_136:
[----:B------:R-:W-:Y:S01]  /*2990*/  ULEA UR5, UR6, UR37, 0x3 ;  /* 0x0000002506057291 */ /* 0x000fe2000f8e18ff */
[----:B------:R-:W-:Y:S01]  /*29a0*/  PRMT R4, RZ, 0x654, R4 ;  /* 0x00000654ff047816 */ /* 0x000fe20000000004 */
[----:B-1----:R-:W-:Y:S01]  /*29b0*/  @!P2 IMAD.MOV.U32 R5, RZ, RZ, 0x10 ;  /* 0x00000010ff05a424 */ /* 0x002fe200078e00ff */
[----:B------:R-:W-:Y:S01]  /*29c0*/  SHF.L.U32 R7, R12, 0x1f, RZ ;  /* 0x0000001f0c077819 */ /* 0x000fe200000006ff */
[----:B------:R-:W-:Y:S01]  /*29d0*/  UIADD3 UR4, UPT, UPT, UR5, 0x80, URZ ;  /* 0x0000008005047890 */ /* 0x000fe2000fffe0ff */
[----:B------:R1:W-:Y:S05]  /*29e0*/  SYNCS.ARRIVE.TRANS64.RED.A1T0 RZ, [R4+URZ], RZ ;  /* 0x000000ff04ff79a7 */ /* 0x0003ea00081004ff */
[----:B------:R-:W-:Y:S01]  /*29f0*/  IMAD.U32 R13, RZ, RZ, UR4 ;  /* 0x00000004ff0d7e24 */ /* 0x000fe2000f8e00ff */
[----:B------:R-:W2:Y:S04]  /*2a00*/  SYNCS.PHASECHK.TRANS64.TRYWAIT P0, [UR5+0x90], R7 ;  /* 0x00009007ff0075a7 */ /* 0x000ea80008001105 */
[----:B------:R-:W-:Y:S01]  /*2a10*/  PRMT R13, R10, 0x654, R13 ;  /* 0x000006540a0d7816 */ /* 0x000fe2000000000d */
[----:B-12---:R-:W-:Y:S06]  /*2a20*/  @!P0 BRA `(.L_x_50) ;  /* 0x0000005000e48947 */ /* 0x006fec0003800000 */
.L_x_138:
[----:B------:R-:W-:Y:S01]  /*2a30*/  ULEA UR4, UR6, UR37, 0x4 ;  /* 0x0000002506047291 */ /* 0x000fe2000f8e20ff */
[----:B------:R-:W-:Y:S01]  /*2a40*/  SEL R2, R13, R2, !P2 ;  /* 0x000000020d027207 */ /* 0x000fe20005000000 */
[----:B------:R-:W-:Y:S01]  /*2a50*/  UIADD3 UR5, UPT, UPT, UR5, 0x80, URZ ;  /* 0x0000008005057890 */ /* 0x000fe2000fffe0ff */
[----:B-1----:R-:W-:Y:S01]  /*2a60*/  LEA R0, R11, UR37, 0x3 ;  /* 0x000000250b007c11 */ /* 0x002fe2000f8e18ff */
[----:B------:R-:W-:Y:S01]  /*2a70*/  UIADD3 UR4, UPT, UPT, UR4, 0x110, URZ ;  /* 0x0000011004047890 */ /* 0x000fe2000fffe0ff */
[----:B------:R1:W-:Y:S01]  /*2a80*/  @!P2 SYNCS.ARRIVE.TRANS64.RED RZ, [R2+URZ], R5 ;  /* 0x0000000502ffa9a7 */ /* 0x0003e200080004ff */
[----:B------:R-:W-:Y:S01]  /*2a90*/  UIADD3 UR6, UPT, UPT, UR6, 0x1, URZ ;  /* 0x0000000106067890 */ /* 0x000fe2000fffe0ff */
[----:B------:R-:W-:-:S03]  /*2aa0*/  VIADD R3, R3, 0x1 ;  /* 0x0000000103037836 */ /* 0x000fc60000000000 */
[----:B------:R-:W-:Y:S02]  /*2ab0*/  UISETP.NE.AND UP0, UPT, UR6, 0x2, UPT ;  /* 0x000000020600788c */ /* 0x000fe4000bf05270 */
[----:B------:R-:W-:Y:S01]  /*2ac0*/  ISETP.NE.AND P0, PT, R3, 0x2, PT ;  /* 0x000000020300780c */ /* 0x000fe20003f05270 */
[----:B------:R-:W-:Y:S06]  /*2ad0*/  UGETNEXTWORKID.BROADCAST [UR4], [UR5] ;  /* 0x00000000040073ca */ /* 0x000fec0008000100 */
[----:B------:R-:W-:Y:S02]  /*2ae0*/  USEL UR4, URZ, 0x1, UP0 ;  /* 0x00000001ff047887 */ /* 0x000fe40008000000 */
[----:B------:R-:W-:-:S04]  /*2af0*/  USEL UR6, UR6, URZ, UP0 ;  /* 0x000000ff06067287 */ /* 0x000fc80008000000 */
[----:B------:R-:W-:Y:S02]  /*2b00*/  LOP3.LUT R12, R12, UR4, RZ, 0x3c, !PT ;  /* 0x000000040c0c7c12 */ /* 0x000fe4000f8e3cff */
[----:B-1----:R-:W-:-:S04]  /*2b10*/  SHF.L.U32 R5, R9, 0x1f, RZ ;  /* 0x0000001f09057819 */ /* 0x002fc800000006ff */
[----:B------:R-:W1:Y:S02]  /*2b20*/  SYNCS.PHASECHK.TRANS64.TRYWAIT P1, [R0+URZ+0x80], R5 ;  /* 0x00008005000075a7 */ /* 0x000e6400080211ff */
[----:B-1----:R-:W-:Y:S05]  /*2b30*/  @!P1 BRA `(.L_x_51) ;  /* 0x0000005000b89947 */ /* 0x002fea0003800000 */
.L_x_139:
[----:B------:R-:W-:Y:S01]  /*2b40*/  LEA R4, R11, UR37, 0x4 ;  /* 0x000000250b047c11 */ /* 0x000fe2000f8e20ff */
[----:B-1----:R-:W-:Y:S01]  /*2b50*/  VIADD R0, R0, 0x90 ;  /* 0x0000009000007836 */ /* 0x002fe20000000000 */
[----:B------:R-:W-:Y:S01]  /*2b60*/  SEL R3, R3, RZ, P0 ;  /* 0x000000ff03037207 */ /* 0x000fe20000000000 */
[----:B------:R-:W-:-:S03]  /*2b70*/  VIADD R11, R11, 0x1 ;  /* 0x000000010b0b7836 */ /* 0x000fc60000000000 */
[----:B------:R-:W1:Y:S01]  /*2b80*/  LDS.128 R4, [R4+0x110] ;  /* 0x0001100004047984 */ /* 0x000e620000000c00 */
[----:B------:R-:W-:Y:S02]  /*2b90*/  PRMT R0, RZ, 0x654, R0 ;  /* 0x00000654ff007816 */ /* 0x000fe40000000000 */
[C---:B------:R-:W-:Y:S01]  /*2ba0*/  ISETP.NE.AND P1, PT, R11.reuse, 0x2, PT ;  /* 0x000000020b00780c */ /* 0x040fe20003f25270 */
[----:B------:R-:W-:Y:S01]  /*2bb0*/  @!PT LDS RZ, [RZ] ;  /* 0x00000000fffff984 */ /* 0x000fe20000000800 */
[----:B------:R-:W-:Y:S01]  /*2bc0*/  @!PT LDS RZ, [RZ] ;  /* 0x00000000fffff984 */ /* 0x000fe20000000800 */
[----:B------:R-:W-:Y:S01]  /*2bd0*/  @!PT LDS RZ, [RZ] ;  /* 0x00000000fffff984 */ /* 0x000fe20000000800 */
[----:B------:R-:W-:Y:S01]  /*2be0*/  @!PT LDS RZ, [RZ] ;  /* 0x00000000fffff984 */ /* 0x000fe20000000800 */
[----:B------:R2:W-:Y:S06]  /*2bf0*/  MEMBAR.ALL.CTA ;  /* 0x0000000000007992 */ /* 0x0005ec0000008000 */
[----:B--2---:R-:W2:Y:S01]  /*2c00*/  FENCE.VIEW.ASYNC.S ;  /* 0x00000000000073c6 */ /* 0x004ea20000000000 */
[----:B------:R-:W-:Y:S01]  /*2c10*/  SEL R11, R11, RZ, P1 ;  /* 0x000000ff0b0b7207 */ /* 0x000fe20000800000 */
[----:B--2---:R2:W-:Y:S01]  /*2c20*/  SYNCS.ARRIVE.TRANS64.RED.A1T0 RZ, [R0+URZ], RZ ;  /* 0x000000ff00ff79a7 */ /* 0x0045e200081004ff */
[----:B-1----:R-:W-:-:S02]  /*2c30*/  LOP3.LUT P3, RZ, R6, 0x1, RZ, 0xc0, !PT ;  /* 0x0000000106ff7812 */ /* 0x002fc4000786c0ff */
[----:B------:R-:W-:-:S04]  /*2c40*/  SEL R5, RZ, 0x1, P0 ;  /* 0x00000001ff057807 */ /* 0x000fc80000000000 */
[----:B------:R-:W-:Y:S02]  /*2c50*/  LOP3.LUT R8, R8, R5, RZ, 0x3c, !PT ;  /* 0x0000000508087212 */ /* 0x000fe400078e3cff */
[----:B--2---:R-:W-:-:S04]  /*2c60*/  SEL R0, RZ, 0x1, P1 ;  /* 0x00000001ff007807 */ /* 0x004fc80000800000 */
[----:B------:R-:W-:Y:S01]  /*2c70*/  LOP3.LUT R9, R9, R0, RZ, 0x3c, !PT ;  /* 0x0000000009097212 */ /* 0x000fe200078e3cff */
[----:B------:R-:W-:Y:S06]  /*2c80*/  @P3 BRA `(.L_x_52) ;  /* 0xfffffffc002c3947 */ /* 0x000fec000383ffff */
[----:B------:R-:W-:Y:S01]  /*2c90*/  ULEA UR5, UR6, UR37, 0x3 ;  /* 0x0000002506057291 */ /* 0x000fe2000f8e18ff */
[----:B------:R-:W-:-:S08]  /*2ca0*/  SHF.L.U32 R3, R12, 0x1f, RZ ;  /* 0x0000001f0c037819 */ /* 0x000fd000000006ff */
[----:B------:R-:W1:Y:S02]  /*2cb0*/  SYNCS.PHASECHK.TRANS64 P0, [UR5+0x90], R3 ;  /* 0x00009003ff0075a7 */ /* 0x000e640008001005 */
[----:B-1----:R-:W-:Y:S05]  /*2cc0*/  @P0 BRA `(.L_x_53) ;  /* 0x0000000000080947 */ /* 0x002fea0003800000 */
[----:B------:R-:W1:Y:S02]  /*2cd0*/  SYNCS.PHASECHK.TRANS64.TRYWAIT P0, [UR5+0x90], R3 ;  /* 0x00009003ff0075a7 */ /* 0x000e640008001105 */
[----:B-1----:R-:W-:Y:S05]  /*2ce0*/  @!P0 BRA `(.L_x_54) ;  /* 0x0000005000608947 */ /* 0x002fea0003800000 */
.L_x_53:
[----:B------:R-:W-:-:S04]  /*2cf0*/  UIADD3 UR4, UPT, UPT, UR6, 0x1, URZ ;  /* 0x0000000106047890 */ /* 0x000fc8000fffe0ff */
[----:B------:R-:W-:-:S04]  /*2d00*/  UISETP.NE.AND UP0, UPT, UR4, 0x2, UPT ;  /* 0x000000020400788c */ /* 0x000fc8000bf05270 */
[----:B------:R-:W-:Y:S02]  /*2d10*/  USEL UR7, URZ, 0x1, UP0 ;  /* 0x00000001ff077887 */ /* 0x000fe40008000000 */
[----:B------:R-:W-:-:S04]  /*2d20*/  USEL UR4, UR4, URZ, UP0 ;  /* 0x000000ff04047287 */ /* 0x000fc80008000000 */
[----:B------:R-:W-:Y:S01]  /*2d30*/  ULEA UR4, UR4, UR37, 0x3 ;  /* 0x0000002504047291 */ /* 0x000fe2000f8e18ff */
[----:B-1----:R-:W-:-:S04]  /*2d40*/  LOP3.LUT R3, R12, UR7, RZ, 0x3c, !PT ;  /* 0x000000070c037c12 */ /* 0x002fc8000f8e3cff */
[----:B------:R-:W-:-:S04]  /*2d50*/  SHF.L.U32 R0, R3, 0x1f, RZ ;  /* 0x0000001f03007819 */ /* 0x000fc800000006ff */
[----:B------:R-:W1:Y:S02]  /*2d60*/  SYNCS.PHASECHK.TRANS64 P0, [UR4+0x90], R0 ;  /* 0x00009000ff0075a7 */ /* 0x000e640008001004 */
[----:B-1----:R-:W-:Y:S05]  /*2d70*/  @P0 EXIT ;  /* 0x000000000000094d */ /* 0x002fea0003800000 */
[----:B------:R-:W-:Y:S02]  /*2d80*/  SHF.L.U32 R3, R3, 0x1f, RZ ;  /* 0x0000001f03037819 */ /* 0x000fe400000006ff */
[----:B------:R-:W-:-:S07]  /*2d90*/  MOV R0, UR4 ;  /* 0x0000000400007c02 */ /* 0x000fce0008000f00 */
.L_x_55:
[----:B-1----:R1:W2:Y:S02]  /*2da0*/  SYNCS.PHASECHK.TRANS64.TRYWAIT P0, [R0+URZ+0x90], R3 ;  /* 0x00009003000075a7 */ /* 0x0022a400080011ff */
[----:B--2---:R-:W-:Y:S05]  /*2db0*/  @!P0 NANOSLEEP.SYNCS 0x989680 ;  /* 0x009896800000895d */ /* 0x004fea0003900000 */
[----:B------:R-:W2:Y:S02]  /*2dc0*/  @!P0 SYNCS.PHASECHK.TRANS64 P0, [R0+URZ+0x90], R3 ;  /* 0x00009003000085a7 */ /* 0x000ea400080010ff */
[----:B--2---:R-:W-:Y:S05]  /*2dd0*/  @P0 EXIT ;  /* 0x000000000000094d */ /* 0x004fea0003800000 */
[----:B------:R-:W-:Y:S05]  /*2de0*/  BRA `(.L_x_55) ;  /* 0xfffffffc00ec7947 */ /* 0x000fea000383ffff */
.L_x_48:
[----:B------:R-:W-:Y:S05]  /*2df0*/  BRA.U UP4, `(.L_x_56) ;  /* 0x0000001104d87547 */ /* 0x000fea000b800000 */
[----:B------:R-:W-:Y:S01]  /*2e00*/  UMOV UR6, 0x40 ;  /* 0x0000004000067882 */ /* 0x000fe20000000000 */
[----:B------:R-:W-:Y:S01]  /*2e10*/  NOP ;  /* 0x0000000000007918 */ /* 0x000fe20000000000 */
[----:B------:R-:W-:Y:S01]  /*2e20*/  ULEA UR6, UR37, UR6, 0x18 ;  /* 0x0000000625067291 */ /* 0x000fe2000f8ec0ff */
[----:B------:R-:W-:Y:S02]  /*2e30*/  UMOV UR7, 0x400 ;  /* 0x0000040000077882 */ /* 0x000fe40000000000 */
[----:B------:R-:W-:-:S06]  /*2e40*/  ULEA UR37, UR37, UR7, 0x18 ;  /* 0x0000000725257291 */ /* 0x000fcc000f8ec0ff */
[----:B------:R-:W1:Y:S02]  /*2e50*/  LDS.U8 R2, [UR6+0x1c] ;  /* 0x00001c06ff027984 */ /* 0x000e640008000000 */
[----:B-1----:R-:W-:-:S13]  /*2e60*/  ISETP.NE.AND P0, PT, R2, RZ, PT ;  /* 0x000000ff0200720c */ /* 0x002fda0003f05270 */
[----:B------:R-:W-:Y:S05]  /*2e70*/  @P0 BRA `(.L_x_57) ;  /* 0x0000000400080947 */ /* 0x000fea0003800000 */
[----:B------:R-:W-:Y:S02]  /*2e80*/  UISETP.NE.U32.AND UP0, UPT, UR5, 0x1, UPT ;  /* 0x000000010500788c */ /* 0x000fe4000bf05070 */
[----:B------:R-:W-:-:S07]  /*2e90*/  UIADD3 UR8, UPT, UPT, UR6, 0x8, URZ ;  /* 0x0000000806087890 */ /* 0x000fce000fffe0ff */
[----:B------:R-:W-:Y:S05]  /*2ea0*/  BRA.U !UP0, `(.L_x_58) ;  /* 0x00000001089c7547 */ /* 0x000fea000b800000 */
[----:B------:R-:W-:Y:S01]  /*2eb0*/  ELECT P0, URZ, PT ;  /* 0x0000000000ff782f */ /* 0x000fe20003800000 */
[----:B------:R-:W-:-:S12]  /*2ec0*/  BSSY B0, `(.L_x_58) ;  /* 0x0000025000007945 */ /* 0x000fd80003800000 */
[----:B------:R-:W-:Y:S05]  /*2ed0*/  @!P0 BRA `(.L_x_59) ;  /* 0x00000000008c8947 */ /* 0x000fea0003800000 */
[----:B------:R-:W-:-:S05]  /*2ee0*/  UMOV UR7, 0x10 ;  /* 0x0000001000077882 */ /* 0x000fca0000000000 */
[----:B------:R-:W-:Y:S04]  /*2ef0*/  DEPBAR.LE SB1, 0x36 ;  /* 0x00009d800000791a */ /* 0x000fe80000000000 */
[----:B------:R-:W1:Y:S02]  /*2f00*/  UTCATOMSWS.2CTA.FIND_AND_SET.ALIGN UP1, UR7, UR7 ;  /* 0x00000007000775e3 */ /* 0x000e640008220800 */
[----:B-1----:R-:W-:Y:S01]  /*2f10*/  MOV R11, UR7 ;  /* 0x00000007000b7c02 */ /* 0x002fe20008000f00 */
[----:B------:R-:W-:Y:S06]  /*2f20*/  BRA.U UP1, `(.L_x_60) ;  /* 0x0000000101187547 */ /* 0x000fec000b800000 */
.L_x_61:
[----:B------:R-:W-:Y:S05]  /*2f30*/  NANOSLEEP 0x64 ;  /* 0x000000640000795d */ /* 0x000fea0003800000 */
[----:B------:R-:W-:-:S05]  /*2f40*/  UMOV UR7, 0x10 ;  /* 0x0000001000077882 */ /* 0x000fca0000000000 */
[----:B------:R-:W-:Y:S04]  /*2f50*/  DEPBAR.LE SB1, 0x36 ;  /* 0x00009d800000791a */ /* 0x000fe80000000000 */
[----:B------:R-:W1:Y:S02]  /*2f60*/  UTCATOMSWS.2CTA.FIND_AND_SET.ALIGN UP1, UR7, UR7 ;  /* 0x00000007000775e3 */ /* 0x000e640008220800 */
[----:B-1----:R-:W-:Y:S01]  /*2f70*/  MOV R11, UR7 ;  /* 0x00000007000b7c02 */ /* 0x002fe20008000f00 */
[----:B------:R-:W-:Y:S05]  /*2f80*/  BRA.U !UP1, `(.L_x_61) ;  /* 0xfffffffd09e87547 */ /* 0x000fea000b83ffff */
.L_x_60:
[----:B------:R-:W1:Y:S01]  /*2f90*/  LDS R5, [UR6+0x10] ;  /* 0x00001006ff057984 */ /* 0x000e620008000800 */
[----:B------:R-:W-:Y:S01]  /*2fa0*/  IMAD.U32 R3, RZ, RZ, UR37 ;  /* 0x00000025ff037e24 */ /* 0x000fe2000f8e00ff */
[----:B------:R-:W-:-:S03]  /*2fb0*/  MOV R2, UR4 ;  /* 0x0000000400027c02 */ /* 0x000fc60008000f00 */
[----:B------:R-:W-:Y:S01]  /*2fc0*/  VIADD R3, R3, 0x130 ;  /* 0x0000013003037836 */ /* 0x000fe20000000000 */
[----:B-1----:R-:W-:-:S04]  /*2fd0*/  SHF.L.U32 R5, R5, 0x1f, RZ ;  /* 0x0000001f05057819 */ /* 0x002fc800000006ff */
[----:B------:R-:W1:Y:S02]  /*2fe0*/  SYNCS.PHASECHK.TRANS64.TRYWAIT P0, [UR6+0x8], R5 ;  /* 0x00000805ff0075a7 */ /* 0x000e640008001106 */
[----:B-1----:R-:W-:Y:S05]  /*2ff0*/  @P0 BRA `(.L_x_62) ;  /* 0x0000000000080947 */ /* 0x002fea0003800000 */
[----:B------:R-:W1:Y:S02]  /*3000*/  SYNCS.PHASECHK.TRANS64.TRYWAIT P0, [UR6+0x8], R5 ;  /* 0x00000805ff0075a7 */ /* 0x000e640008001106 */
[----:B-1----:R-:W-:Y:S05]  /*3010*/  @!P0 BRA `(.L_x_63) ;  /* 0x0000004c00ac8947 */ /* 0x002fea0003800000 */
.L_x_62:
[----:B-1----:R-:W-:Y:S01]  /*3020*/  HFMA2 R4, -RZ, RZ, 0, 5.9604644775390625e-08 ;  /* 0x00000001ff047431 */ /* 0x002fe200000001ff */
[----:B------:R-:W-:Y:S01]  /*3030*/  UPRMT UR7, UR4, 0x654, UR8 ;  /* 0x0000065404077896 */ /* 0x000fe20008000008 */
[----:B------:R-:W-:Y:S01]  /*3040*/  IMAD.MOV.U32 R6, RZ, RZ, 0xffff ;  /* 0x0000ffffff067424 */ /* 0x000fe200078e00ff */
[----:B------:R-:W-:Y:S01]  /*3050*/  PRMT R2, R2, 0x654, R3 ;  /* 0x0000065402027816 */ /* 0x000fe20000000003 */
[----:B------:R-:W-:Y:S02]  /*3060*/  IMAD.MOV.U32 R5, RZ, RZ, 0x4 ;  /* 0x00000004ff057424 */ /* 0x000fe400078e00ff */
[----:B------:R-:W-:Y:S01]  /*3070*/  IMAD.SHL.U32 R9, R11, 0x20, RZ ;  /* 0x000000200b097824 */ /* 0x000fe200078e00ff */
[----:B------:R-:W-:Y:S02]  /*3080*/  MOV R3, UR7 ;  /* 0x0000000700037c02 */ /* 0x000fe40008000f00 */
[-C--:B------:R-:W-:Y:S01]  /*3090*/  SHF.L.U32 R7, R6, R11.reuse, RZ ;  /* 0x0000000b06077219 */ /* 0x080fe200000006ff */
[----:B------:R1:W-:Y:S01]  /*30a0*/  SYNCS.ARRIVE.TRANS64.RED RZ, [UR7], R5 ;  /* 0x00000005ffff79a7 */ /* 0x0003e20008000407 */
[----:B------:R-:W-:Y:S01]  /*30b0*/  SHF.L.U32 R6, R4, R11, RZ ;  /* 0x0000000b04067219 */ /* 0x000fe200000006ff */
[----:B------:R1:W-:Y:S04]  /*30c0*/  STS [UR37+0x130], R9 ;  /* 0x00013009ff007988 */ /* 0x0003e80008000825 */
[----:B------:R1:W-:Y:S04]  /*30d0*/  STAS [R2.64], R11 ;  /* 0x0000000b02007dbd */ /* 0x0003e8000c0008ff */
[----:B------:R1:W-:Y:S04]  /*30e0*/  ATOMS.OR RZ, [UR6+0x14], R7 ;  /* 0x00001407ffff798c */ /* 0x0003e8000b000006 */
[----:B------:R1:W-:Y:S04]  /*30f0*/  ATOMS.OR RZ, [UR6+0x18], R6 ;  /* 0x00001806ffff798c */ /* 0x0003e8000b000006 */
[----:B------:R1:W-:Y:S02]  /*3100*/  ATOMS.XOR RZ, [UR6+0x10], R4 ;  /* 0x00001004ffff798c */ /* 0x0003e4000b800006 */
.L_x_59:
[----:B------:R-:W-:Y:S05]  /*3110*/  BSYNC B0 ;  /* 0x0000000000007941 */ /* 0x000fea0003800000 */
.L_x_58:
[----:B------:R-:W-:Y:S05]  /*3120*/  BRA.U UP0, `(.L_x_64) ;  /* 0x00000001006c7547 */ /* 0x000fea000b800000 */
[----:B------:R-:W-:-:S03]  /*3130*/  UMOV UR7, 0xffffffff ;  /* 0xffffffff00077882 */ /* 0x000fc60000000000 */
[----:B------:R-:W-:Y:S05]  /*3140*/  BRA.DIV UR7, `(.L_x_65) ;  /* 0x0000004e07787947 */ /* 0x000fea000b800000 */
[----:B------:R-:W-:-:S13]  /*3150*/  ELECT P6, URZ, PT ;  /* 0x0000000000ff782f */ /* 0x000fda00038c0000 */
.L_x_143:
[----:B------:R-:W-:Y:S05]  /*3160*/  @!P6 BRA `(.L_x_64) ;  /* 0x00000000005ce947 */ /* 0x000fea0003800000 */
[----:B-1----:R-:W1:Y:S02]  /*3170*/  LDS R3, [UR6+0x10] ;  /* 0x00001006ff037984 */ /* 0x002e640008000800 */
[----:B-1----:R-:W-:-:S04]  /*3180*/  SHF.L.U32 R3, R3, 0x1f, RZ ;  /* 0x0000001f03037819 */ /* 0x002fc800000006ff */
[----:B------:R-:W1:Y:S02]  /*3190*/  SYNCS.PHASECHK.TRANS64.TRYWAIT P0, [UR6+0x8], R3 ;  /* 0x00000803ff0075a7 */ /* 0x000e640008001106 */
[----:B-1----:R-:W-:Y:S05]  /*31a0*/  @P0 BRA `(.L_x_66) ;  /* 0x0000000000080947 */ /* 0x002fea0003800000 */
[----:B------:R-:W1:Y:S02]  /*31b0*/  SYNCS.PHASECHK.TRANS64.TRYWAIT P0, [UR6+0x8], R3 ;  /* 0x00000803ff0075a7 */ /* 0x000e640008001106 */
[----:B-1----:R-:W-:Y:S05]  /*31c0*/  @!P0 BRA `(.L_x_67) ;  /* 0x0000004c00788947 */ /* 0x002fea0003800000 */
.L_x_66:
[----:B------:R-:W2:Y:S01]  /*31d0*/  LDS R5, [UR37+0x130] ;  /* 0x00013025ff057984 */ /* 0x000ea20008000800 */
[----:B-1----:R-:W-:Y:S02]  /*31e0*/  HFMA2 R2, -RZ, RZ, 0, 5.9604644775390625e-08 ;  /* 0x00000001ff027431 */ /* 0x002fe400000001ff */
[----:B------:R-:W-:Y:S01]  /*31f0*/  IMAD.MOV.U32 R3, RZ, RZ, 0xffff ;  /* 0x0000ffffff037424 */ /* 0x000fe200078e00ff */
[----:B------:R-:W-:Y:S01]  /*3200*/  UPRMT UR7, UR4, 0x654, UR8 ;  /* 0x0000065404077896 */ /* 0x000fe20008000008 */
[----:B--2---:R-:W-:-:S03]  /*3210*/  IMAD.SHL.U32 R4, R5, 0x20, RZ ;  /* 0x0000002005047824 */ /* 0x004fc600078e00ff */
[-C--:B------:R-:W-:Y:S02]  /*3220*/  SHF.L.U32 R3, R3, R5.reuse, RZ ;  /* 0x0000000503037219 */ /* 0x080fe400000006ff */
[----:B------:R-:W-:Y:S01]  /*3230*/  SHF.L.U32 R5, R2, R5, RZ ;  /* 0x0000000502057219 */ /* 0x000fe200000006ff */
[----:B------:R2:W-:Y:S04]  /*3240*/  STS [UR37+0x130], R4 ;  /* 0x00013004ff007988 */ /* 0x0005e80008000825 */
[----:B------:R2:W-:Y:S04]  /*3250*/  ATOMS.OR RZ, [UR6+0x14], R3 ;  /* 0x00001403ffff798c */ /* 0x0005e8000b000006 */
[----:B------:R2:W-:Y:S01]  /*3260*/  ATOMS.OR RZ, [UR6+0x18], R5 ;  /* 0x00001805ffff798c */ /* 0x0005e2000b000006 */
[----:B------:R-:W-:Y:S03]  /*3270*/  SYNCS.ARRIVE.TRANS64.RED.A1T0 RZ, [UR7], RZ ;  /* 0x000000ffffff79a7 */ /* 0x000fe60008100407 */
[----:B------:R2:W-:Y:S01]  /*3280*/  ATOMS.XOR RZ, [UR6+0x10], R2 ;  /* 0x00001002ffff798c */ /* 0x0005e2000b800006 */
[----:B------:R-:W-:Y:S05]  /*3290*/  BRA `(.L_x_64) ;  /* 0x0000000000107947 */ /* 0x000fea0003800000 */
.L_x_57:
[----:B------:R-:W-:-:S05]  /*32a0*/  MOV R2, 0xffffffff ;  /* 0xffffffff00027802 */ /* 0x000fca0000000f00 */
[----:B------:R1:W-:Y:S02]  /*32b0*/  STS [UR37+0x130], R2 ;  /* 0x00013002ff007988 */ /* 0x0003e40008000825 */
[----:B-1----:R-:W-:Y:S02]  /*32c0*/  MOV R2, 0x32e0 ;  /* 0x000032e000027802 */ /* 0x002fe40000000f00 */
[----:B-----5:R-:W-:Y:S05]  /*32d0*/  CALL.REL.NOINC `($__internal_1_$__cuda_sm10x_tcgen05_guardrail_trap_phase_invalid_during_alloc) ;  /* 0x0000005000c07944 */ /* 0x020fea0003c00000 */
.L_x_64:
[----:B------:R-:W-:Y:S05]  /*32e0*/  WARPSYNC.ALL ;  /* 0x0000000000007948 */ /* 0x000fea0003800000 */
[----:B------:R-:W3:Y:S01]  /*32f0*/  S2UR UR7, SR_CgaCtaId ;  /* 0x00000000000779c3 */ /* 0x000ee20000008800 */
[----:B------:R-:W-:Y:S01]  /*3300*/  UMOV UR6, 0x400 ;  /* 0x0000040000067882 */ /* 0x000fe20000000000 */
[----:B------:R-:W-:-:S06]  /*3310*/  NOP ;  /* 0x0000000000007918 */ /* 0x000fcc0000000000 */
[----:B------:R-:W-:Y:S06]  /*3320*/  BAR.ARV 0x6, 0xa0 ;  /* 0x0182800000007b1d */ /* 0x000fec0000002000 */
[----:B------:R-:W4:Y:S01]  /*3330*/  LDCU UR8, c[0x0][0x38c] ;  /* 0x00007180ff0877ac */ /* 0x000f220008000800 */
[----:B------:R-:W-:Y:S01]  /*3340*/  LOP3.LUT R0, R0, 0xffff, RZ, 0xc0, !PT ;  /* 0x0000ffff00007812 */ /* 0x000fe200078ec0ff */
[----:B-1----:R-:W-:Y:S01]  /*3350*/  IMAD.MOV.U32 R9, RZ, RZ, 0x1 ;  /* 0x00000001ff097424 */ /* 0x002fe200078e00ff */
[----:B------:R-:W-:Y:S01]  /*3360*/  LOP3.LUT R8, R8, 0xffff, RZ, 0xc0, !PT ;  /* 0x0000ffff08087812 */ /* 0x000fe200078ec0ff */
[----:B------:R-:W-:Y:S01]  /*3370*/  UMOV UR19, URZ ;  /* 0x000000ff00137c82 */ /* 0x000fe20008000000 */
[----:B------:R-:W-:Y:S01]  /*3380*/  R2UR UR11, R0 ;  /* 0x00000000000b72ca */ /* 0x000fe200000e0000 */
[----:B------:R-:W-:Y:S01]  /*3390*/  UMOV UR18, URZ ;  /* 0x000000ff00127c82 */ /* 0x000fe20008000000 */
[----:B------:R-:W-:Y:S01]  /*33a0*/  R2UR UR12, R8 ;  /* 0x00000000080c72ca */ /* 0x000fe200000e0000 */
[----:B------:R-:W-:Y:S01]  /*33b0*/  IMAD.MOV.U32 R8, RZ, RZ, RZ ;  /* 0x000000ffff087224 */ /* 0x000fe200078e00ff */
[----:B------:R-:W-:Y:S01]  /*33c0*/  UMOV UR17, URZ ;  /* 0x000000ff00117c82 */ /* 0x000fe20008000000 */
[----:B---3--:R-:W-:-:S02]  /*33d0*/  ULEA UR7, UR7, UR6, 0x18 ;  /* 0x0000000607077291 */ /* 0x008fc4000f8ec0ff */
[----:B------:R-:W-:Y:S02]  /*33e0*/  UISETP.NE.AND UP2, UPT, UR5, URZ, UPT ;  /* 0x000000ff0500728c */ /* 0x000fe4000bf45270 */
[----:B------:R-:W-:Y:S02]  /*33f0*/  UIADD3 UR13, UPT, UPT, UR7, 0x4300, URZ ;  /* 0x00004300070d7890 */ /* 0x000fe4000fffe0ff */
[----:B------:R-:W-:Y:S02]  /*3400*/  UIADD3 UR14, UPT, UPT, UR7, 0xe300, URZ ;  /* 0x0000e300070e7890 */ /* 0x000fe4000fffe0ff */
[----:B----4-:R-:W-:Y:S01]  /*3410*/  UIADD3 UR8, UPT, UPT, UR8, 0x7f, URZ ;  /* 0x0000007f08087890 */ /* 0x010fe2000fffe0ff */
[----:B--2---:R-:W1:Y:S01]  /*3420*/  LDS R2, [UR7+0x130] ;  /* 0x00013007ff027984 */ /* 0x004e620008000800 */
[----:B------:R-:W-:Y:S02]  /*3430*/  USHF.R.U32.HI UR13, URZ, 0x4, UR13 ;  /* 0x00000004ff0d7899 */ /* 0x000fe4000801160d */
[----:B------:R-:W-:-:S02]  /*3440*/  USHF.R.S32.HI UR6, URZ, 0x1f, UR8 ;  /* 0x0000001fff067899 */ /* 0x000fc40008011408 */
[----:B------:R-:W-:Y:S02]  /*3450*/  USHF.R.U32.HI UR14, URZ, 0x4, UR14 ;  /* 0x00000004ff0e7899 */ /* 0x000fe4000801160e */
[----:B------:R-:W-:Y:S02]  /*3460*/  ULEA.HI UR6, UR6, UR8, URZ, 0x7 ;  /* 0x0000000806067291 */ /* 0x000fe4000f8f38ff */
[----:B------:R-:W-:Y:S02]  /*3470*/  ULOP3.LUT UR13, UR13, 0x3fff, URZ, 0xc0, !UPT ;  /* 0x00003fff0d0d7892 */ /* 0x000fe4000f8ec0ff */
[----:B------:R-:W-:Y:S02]  /*3480*/  USHF.R.S32.HI UR6, URZ, 0x7, UR6 ;  /* 0x00000007ff067899 */ /* 0x000fe40008011406 */
[----:B------:R-:W-:Y:S02]  /*3490*/  ULOP3.LUT UR14, UR14, 0x3fff, URZ, 0xc0, !UPT ;  /* 0x00003fff0e0e7892 */ /* 0x000fe4000f8ec0ff */
[----:B------:R-:W-:Y:S01]  /*34a0*/  UISETP.LT.AND UP0, UPT, UR6, 0x1, UPT ;  /* 0x000000010600788c */ /* 0x000fe2000bf01270 */
[----:B------:R-:W-:Y:S01]  /*34b0*/  UMOV UR28, 0x0 ;  /* 0x00000000001c7882 */ /* 0x000fe20000000000 */
[----:B------:R-:W-:Y:S01]  /*34c0*/  UMOV UR29, 0x8200010 ;  /* 0x08200010001d7882 */ /* 0x000fe20000000000 */
[----:B------:R-:W-:-:S02]  /*34d0*/  ULOP3.LUT UR13, UR13, 0x10000, URZ, 0xfc, !UPT ;  /* 0x000100000d0d7892 */ /* 0x000fc4000f8efcff */
[----:B------:R-:W-:Y:S02]  /*34e0*/  ULOP3.LUT UR14, UR14, 0x10000, URZ, 0xfc, !UPT ;  /* 0x000100000e0e7892 */ /* 0x000fe4000f8efcff */
[----:B------:R-:W-:Y:S01]  /*34f0*/  USEL UR20, UR6, 0x1, !UP0 ;  /* 0x0000000106147887 */ /* 0x000fe2000c000000 */
[----:B------:R-:W-:Y:S01]  /*3500*/  UMOV UR26, 0x0 ;  /* 0x00000000001a7882 */ /* 0x000fe20000000000 */
[----:B------:R-:W-:Y:S01]  /*3510*/  UMOV UR27, 0x8200010 ;  /* 0x08200010001b7882 */ /* 0x000fe20000000000 */
[----:B------:R-:W-:Y:S01]  /*3520*/  UMOV UR24, 0x0 ;  /* 0x0000000000187882 */ /* 0x000fe20000000000 */
[----:B------:R-:W-:Y:S01]  /*3530*/  UMOV UR25, 0x8200010 ;  /* 0x0820001000197882 */ /* 0x000fe20000000000 */
[----:B------:R-:W-:Y:S01]  /*3540*/  UMOV UR22, 0x0 ;  /* 0x0000000000167882 */ /* 0x000fe20000000000 */
[----:B------:R-:W-:Y:S01]  /*3550*/  UMOV UR23, 0x8200010 ;  /* 0x0820001000177882 */ /* 0x000fe20000000000 */
[----:B-1----:R-:W-:Y:S02]  /*3560*/  R2UR UR21, R2 ;  /* 0x00000000021572ca */ /* 0x002fe400000e0000 */
[----:B------:R-:W-:-:S13]  /*3570*/  CS2R R2, SRZ ;  /* 0x0000000000027805 */ /* 0x000fda000001ff00 */
.L_x_75:
[C---:B------:R-:W-:Y:S02]  /*3580*/  LEA R0, R8.reuse, UR7, 0x3 ;  /* 0x0000000708007c11 */ /* 0x040fe4000f8e18ff */
[----:B------:R-:W-:Y:S02]  /*3590*/  SHF.L.U32 R5, R3, 0x1f, RZ ;  /* 0x0000001f03057819 */ /* 0x000fe400000006ff */
[----:B------:R-:W-:Y:S02]  /*35a0*/  LEA R4, R8, UR7, 0x4 ;  /* 0x0000000708047c11 */ /* 0x000fe4000f8e20ff */
[----:B------:R-:W1:Y:S02]  /*35b0*/  SYNCS.PHASECHK.TRANS64.TRYWAIT P0, [R0+URZ+0x80], R5 ;  /* 0x00008005000075a7 */ /* 0x000e6400080011ff */
[----:B-1-34-:R-:W-:Y:S05]  /*35c0*/  @!P0 BRA `(.L_x_68) ;  /* 0x0000004800908947 */ /* 0x01afea0003800000 */
.L_x_144:
[----:B-1----:R-:W1:Y:S01]  /*35d0*/  LDS.128 R4, [R4+0x110] ;  /* 0x0001100004047984 */ /* 0x002e620000000c00 */
[----:B------:R-:W-:Y:S02]  /*35e0*/  VIADD R0, R0, 0x90 ;  /* 0x0000009000007836 */ /* 0x000fe40000000000 */
[----:B------:R-:W-:Y:S01]  /*35f0*/  VIADD R8, R8, 0x1 ;  /* 0x0000000108087836 */ /* 0x000fe20000000000 */
[----:B------:R-:W-:Y:S01]  /*3600*/  @!PT LDS RZ, [RZ] ;  /* 0x00000000fffff984 */ /* 0x000fe20000000800 */
[----:B------:R-:W-:Y:S01]  /*3610*/  @!PT LDS RZ, [RZ] ;  /* 0x00000000fffff984 */ /* 0x000fe20000000800 */
[----:B------:R-:W-:Y:S01]  /*3620*/  @!PT LDS RZ, [RZ] ;  /* 0x00000000fffff984 */ /* 0x000fe20000000800 */
[----:B------:R-:W-:Y:S01]  /*3630*/  @!PT LDS RZ, [RZ] ;  /* 0x00000000fffff984 */ /* 0x000fe20000000800 */
[----:B------:R2:W-:Y:S06]  /*3640*/  MEMBAR.ALL.CTA ;  /* 0x0000000000007992 */ /* 0x0005ec0000008000 */
[----:B--2---:R-:W2:Y:S01]  /*3650*/  FENCE.VIEW.ASYNC.S ;  /* 0x00000000000073c6 */ /* 0x004ea20000000000 */
[----:B------:R-:W-:-:S04]  /*3660*/  PRMT R0, RZ, 0x654, R0 ;  /* 0x00000654ff007816 */ /* 0x000fc80000000000 */
[----:B--2---:R2:W-:Y:S01]  /*3670*/  SYNCS.ARRIVE.TRANS64.RED.A1T0 RZ, [R0+URZ], RZ ;  /* 0x000000ff00ff79a7 */ /* 0x0045e200081004ff */
[----:B-1----:R-:W-:Y:S01]  /*3680*/  LOP3.LUT P1, RZ, R6, 0x1, RZ, 0xc0, !PT ;  /* 0x0000000106ff7812 */ /* 0x002fe2000782c0ff */
[----:B--2---:R-:W-:-:S12]  /*3690*/  BRA.U UP2, `(.L_x_69) ;  /* 0x0000000502087547 */ /* 0x004fd8000b800000 */
[----:B------:R-:W1:Y:S01]  /*36a0*/  LDCU UR8, c[0x0][0x38c] ;  /* 0x00007180ff0877ac */ /* 0x000e620008000800 */
[----:B------:R-:W-:Y:S02]  /*36b0*/  PLOP3.LUT P2, PT, PT, PT, PT, 0x80, 0x8 ;  /* 0x000000000008781c */ /* 0x000fe40003f4f070 */
[----:B------:R-:W-:Y:S01]  /*36c0*/  SHF.L.U32 R5, R9, 0x1f, RZ ;  /* 0x0000001f09057819 */ /* 0x000fe200000006ff */
[----:B------:R-:W-:Y:S02]  /*36d0*/  ULEA UR9, UR19, UR7, 0x3 ;  /* 0x0000000713097291 */ /* 0x000fe4000f8e18ff */
[----:B------:R-:W-:Y:S02]  /*36e0*/  ULEA UR10, UR19, UR21, 0x6 ;  /* 0x00000015130a7291 */ /* 0x000fe4000f8e30ff */
[----:B-1----:R-:W-:-:S06]  /*36f0*/  UISETP.GE.AND UP0, UPT, UR8, 0x1, UPT ;  /* 0x000000010800788c */ /* 0x002fcc000bf06270 */
[----:B------:R-:W-:-:S05]  /*3700*/  PLOP3.LUT P0, PT, PT, PT, UP0, 0x80, 0x8 ;  /* 0x000000000008781c */ /* 0x000fca0003f0f008 */
[----:B------:R-:W-:-:S08]  /*3710*/  @UP0 ULEA UR8, UR18, UR7, 0x3 ;  /* 0x0000000712080291 */ /* 0x000fd0000f8e18ff */
[----:B------:R-:W-:-:S04]  /*3720*/  @P0 SHF.L.U32 R0, R2, 0x1f, RZ ;  /* 0x0000001f02000819 */ /* 0x000fc800000006ff */
[----:B------:R1:W2:Y:S01]  /*3730*/  @P0 SYNCS.PHASECHK.TRANS64.TRYWAIT P2, [UR8], R0 ;  /* 0x00000000ff0005a7 */ /* 0x0002a20008041108 */
[----:B------:R-:W3:Y:S02]  /*3740*/  SYNCS.PHASECHK.TRANS64.TRYWAIT P0, [UR9+0xc0], R5 ;  /* 0x0000c005ff0075a7 */ /* 0x000ee40008001109 */
[----:B-123--:R-:W-:Y:S05]  /*3750*/  @!P0 BRA `(.L_x_70) ;  /* 0x0000004800408947 */ /* 0x00efea0003800000 */
.L_x_146:
[----:B------:R-:W-:Y:S01]  /*3760*/  UMOV UR16, UR17 ;  /* 0x0000001100107c82 */ /* 0x000fe20008000000 */
[----:B------:R-:W-:Y:S05]  /*3770*/  BRA.U !UP0, `(.L_x_71) ;  /* 0x0000000108c07547 */ /* 0x000fea000b800000 */
[----:B------:R-:W-:Y:S02]  /*3780*/  UIADD3 UR16, UPT, UPT, UR20, UR17, URZ ;  /* 0x0000001114107290 */ /* 0x000fe4000fffe0ff */
[----:B------:R-:W-:Y:S01]  /*3790*/  UPLOP3.LUT UP3, UPT, UPT, UPT, UPT, 0x40, 0x4 ;  /* 0x000000000004789c */ /* 0x000fe20003f6e870 */
[----:B------:R-:W-:Y:S01]  /*37a0*/  UMOV UR15, UR6 ;  /* 0x00000006000f7c82 */ /* 0x000fe20008000000 */
[----:B------:R-:W-:-:S09]  /*37b0*/  UMOV UR46, UR18 ;  /* 0x00000012002e7c82 */ /* 0x000fd20008000000 */
.L_x_74:
[----:B--2---:R-:W-:Y:S01]  /*37c0*/  ULEA UR8, UR46, UR7, 0x3 ;  /* 0x000000072e087291 */ /* 0x004fe2000f8e18ff */
[----:B---3--:R-:W-:Y:S11]  /*37d0*/  @P2 BRA `(.L_x_72) ;  /* 0x00000000000c2947 */ /* 0x008ff60003800000 */
[----:B-1----:R-:W-:Y:S04]  /*37e0*/  SHF.L.U32 R5, R2, 0x1f, RZ ;  /* 0x0000001f02057819 */ /* 0x002fe800000006ff */
[----:B------:R-:W1:Y:S02]  /*37f0*/  SYNCS.PHASECHK.TRANS64.TRYWAIT P0, [UR8], R5 ;  /* 0x00000005ff0075a7 */ /* 0x000e640008001108 */
[----:B-1----:R-:W-:Y:S05]  /*3800*/  @!P0 BRA `(.L_x_73) ;  /* 0x00000048002c8947 */ /* 0x002fea0003800000 */
.L_x_72:
[----:B------:R-:W-:Y:S01]  /*3810*/  UISETP.NE.AND UP0, UPT, UR15, 0x1, UPT ;  /* 0x000000010f00788c */ /* 0x000fe2000bf05270 */
[----:B------:R-:W-:Y:S01]  /*3820*/  PLOP3.LUT P2, PT, PT, PT, PT, 0x80, 0x8 ;  /* 0x000000000008781c */ /* 0x000fe20003f4f070 */
[----:B------:R-:W-:Y:S02]  /*3830*/  UIADD3 UR18, UPT, UPT, UR46, 0x1, URZ ;  /* 0x000000012e127890 */ /* 0x000fe4000fffe0ff */
[----:B------:R-:W-:Y:S02]  /*3840*/  ULEA UR32, UR46, UR14, 0x9 ;  /* 0x0000000e2e207291 */ /* 0x000fe4000f8e48ff */
[----:B------:R-:W-:Y:S01]  /*3850*/  UISETP.NE.AND UP1, UPT, UR18, 0x5, UPT ;  /* 0x000000051200788c */ /* 0x000fe2000bf25270 */
[----:B------:R-:W-:Y:S01]  /*3860*/  PLOP3.LUT P0, PT, PT, PT, UP0, 0x80, 0x8 ;  /* 0x000000000008781c */ /* 0x000fe20003f0f008 */
[----:B------:R-:W-:Y:S02]  /*3870*/  UIADD3 UR44, UPT, UPT, UR32, 0x2, URZ ;  /* 0x00000002202c7890 */ /* 0x000fe4000fffe0ff */
[----:B------:R-:W-:Y:S02]  /*3880*/  USEL UR31, URZ, 0x1, UP1 ;  /* 0x00000001ff1f7887 */ /* 0x000fe40008800000 */
[----:B------:R-:W-:Y:S02]  /*3890*/  USEL UR18, UR18, URZ, UP1 ;  /* 0x000000ff12127287 */ /* 0x000fe40008800000 */
[----:B------:R-:W-:Y:S02]  /*38a0*/  UIADD3 UR40, UPT, UPT, UR32, 0x4, URZ ;  /* 0x0000000420287890 */ /* 0x000fe4000fffe0ff */
[----:B------:R-:W-:Y:S01]  /*38b0*/  @UP0 ULEA UR30, UR18, UR7, 0x3 ;  /* 0x00000007121e0291 */ /* 0x000fe2000f8e18ff */
[----:B------:R-:W-:Y:S01]  /*38c0*/  LOP3.LUT R2, R2, UR31, RZ, 0x3c, !PT ;  /* 0x0000001f02027c12 */ /* 0x000fe2000f8e3cff */
[----:B------:R-:W-:Y:S02]  /*38d0*/  UIADD3 UR36, UPT, UPT, UR32, 0x6, URZ ;  /* 0x0000000620247890 */ /* 0x000fe4000fffe0ff */
[----:B------:R-:W-:Y:S01]  /*38e0*/  UIADD3 UR8, UPT, UPT, UR8, 0x28, URZ ;  /* 0x0000002808087890 */ /* 0x000fe2000fffe0ff */
[----:B-1----:R-:W-:Y:S01]  /*38f0*/  @P0 SHF.L.U32 R0, R2, 0x1f, RZ ;  /* 0x0000001f02000819 */ /* 0x002fe200000006ff */
[----:B------:R-:W-:Y:S02]  /*3900*/  UIADD3 UR17, UPT, UPT, UR17, 0x1, URZ ;  /* 0x0000000111117890 */ /* 0x000fe4000fffe0ff */
[----:B------:R-:W-:Y:S01]  /*3910*/  UIADD3 UR15, UPT, UPT, UR15, -0x1, URZ ;  /* 0xffffffff0f0f7890 */ /* 0x000fe2000fffe0ff */
[----:B------:R2:W3:Y:S01]  /*3920*/  @P0 SYNCS.PHASECHK.TRANS64.TRYWAIT P2, [UR30], R0 ;  /* 0x00000000ff0005a7 */ /* 0x0004e2000804111e */
[----:B------:R-:W-:Y:S02]  /*3930*/  ULEA UR30, UR46, UR13, 0x9 ;  /* 0x0000000d2e1e7291 */ /* 0x000fe4000f8e48ff */
[----:B------:R-:W-:Y:S02]  /*3940*/  UISETP.NE.AND UP0, UPT, UR17, UR16, UPT ;  /* 0x000000101100728c */ /* 0x000fe4000bf05270 */
[----:B------:R-:W-:Y:S02]  /*3950*/  UIADD3 UR42, UPT, UPT, UR30, 0x2, URZ ;  /* 0x000000021e2a7890 */ /* 0x000fe4000fffe0ff */
[----:B------:R-:W-:Y:S02]  /*3960*/  UIADD3 UR38, UPT, UPT, UR30, 0x4, URZ ;  /* 0x000000041e267890 */ /* 0x000fe4000fffe0ff */
[----:B------:R-:W-:Y:S01]  /*3970*/  UIADD3 UR34, UPT, UPT, UR30, 0x6, URZ ;  /* 0x000000061e227890 */ /* 0x000fe2000fffe0ff */
[----:B------:R-:W-:Y:S01]  /*3980*/  UMOV UR33, 0x40004040 ;  /* 0x4000404000217882 */ /* 0x000fe20000000000 */
[----:B------:R-:W-:Y:S01]  /*3990*/  UMOV UR31, 0x40004040 ;  /* 0x40004040001f7882 */ /* 0x000fe20000000000 */
[----:B------:R-:W-:Y:S01]  /*39a0*/  UMOV UR45, 0x40004040 ;  /* 0x40004040002d7882 */ /* 0x000fe20000000000 */
[----:B------:R2:W-:Y:S01]  /*39b0*/  UTCQMMA.2CTA gdesc[UR30], gdesc[UR32], tmem[UR10], tmem[UR28], idesc[UR29], UP3 ;  /* 0x00ff1c201e0075ea */ /* 0x0005e20009a0030a */
[----:B------:R-:W-:Y:S01]  /*39c0*/  UPLOP3.LUT UP3, UPT, UPT, UPT, UPT, 0x80, 0x8 ;  /* 0x000000000008789c */ /* 0x000fe20003f6f070 */
[----:B------:R-:W-:Y:S01]  /*39d0*/  UMOV UR43, 0x40004040 ;  /* 0x40004040002b7882 */ /* 0x000fe20000000000 */
[----:B------:R-:W-:Y:S01]  /*39e0*/  UMOV UR41, 0x40004040 ;  /* 0x4000404000297882 */ /* 0x000fe20000000000 */
[----:B------:R2:W-:Y:S01]  /*39f0*/  UTCQMMA.2CTA gdesc[UR42], gdesc[UR44], tmem[UR10], tmem[UR26], idesc[UR27], UPT ;  /* 0x00ff1a2c2a0075ea */ /* 0x0005e2000ba0030a */
[----:B------:R-:W-:Y:S01]  /*3a00*/  UMOV UR39, 0x40004040 ;  /* 0x4000404000277882 */ /* 0x000fe20000000000 */
[----:B------:R-:W-:Y:S01]  /*3a10*/  UMOV UR37, 0x40004040 ;  /* 0x4000404000257882 */ /* 0x000fe20000000000 */
[----:B------:R-:W-:Y:S01]  /*3a20*/  UMOV UR35, 0x40004040 ;  /* 0x4000404000237882 */ /* 0x000fe20000000000 */
[----:B------:R2:W-:Y:S01]  /*3a30*/  UTCQMMA.2CTA gdesc[UR38], gdesc[UR40], tmem[UR10], tmem[UR24], idesc[UR25], UPT ;  /* 0x00ff1828260075ea */ /* 0x0005e2000ba0030a */
[----:B------:R2:W-:Y:S01]  /*3a40*/  UTCQMMA.2CTA gdesc[UR34], gdesc[UR36], tmem[UR10], tmem[UR22], idesc[UR23], UPT ;  /* 0x00ff1624220075ea */ /* 0x0005e2000ba0030a */
[----:B------:R2:W-:Y:S01]  /*3a50*/  UTCBAR.2CTA.MULTICAST [UR8], URZ, UR12 ;  /* 0x000000ff080073e9 */ /* 0x0005e2000820080c */
[----:B------:R-:W-:Y:S01]  /*3a60*/  UMOV UR46, UR18 ;  /* 0x00000012002e7c82 */ /* 0x000fe20008000000 */
[----:B------:R-:W-:Y:S05]  /*3a70*/  BRA.U UP0, `(.L_x_74) ;  /* 0xfffffffd00507547 */ /* 0x000fea000b83ffff */
.L_x_71:
[----:B------:R-:W-:Y:S01]  /*3a80*/  UIADD3 UR9, UPT, UPT, UR9, 0xa0, URZ ;  /* 0x000000a009097890 */ /* 0x000fe2000fffe0ff */
[----:B------:R-:W-:-:S08]  /*3a90*/  UMOV UR17, UR16 ;  /* 0x0000001000117c82 */ /* 0x000fd00008000000 */
[----:B------:R4:W-:Y:S01]  /*3aa0*/  UTCBAR.2CTA.MULTICAST [UR9], URZ, UR11 ;  /* 0x000000ff090073e9 */ /* 0x0009e2000820080b */
[----:B------:R-:W-:Y:S02]  /*3ab0*/  NOP ;  /* 0x0000000000007918 */ /* 0x000fe40000000000 */
.L_x_69:
[----:B------:R-:W-:Y:S01]  /*3ac0*/  UIADD3 UR19, UPT, UPT, UR19, 0x1, URZ ;  /* 0x0000000113137890 */ /* 0x000fe2000fffe0ff */
[----:B------:R-:W-:-:S03]  /*3ad0*/  ISETP.NE.AND P0, PT, R8, 0x2, PT ;  /* 0x000000020800780c */ /* 0x000fc60003f05270 */
[----:B------:R-:W-:Y:S01]  /*3ae0*/  UISETP.NE.AND UP0, UPT, UR19, 0x4, UPT ;  /* 0x000000041300788c */ /* 0x000fe2000bf05270 */
[----:B-12---:R-:W-:Y:S02]  /*3af0*/  SEL R0, RZ, 0x1, P0 ;  /* 0x00000001ff007807 */ /* 0x006fe40000000000 */
[----:B------:R-:W-:Y:S01]  /*3b00*/  SEL R8, R8, RZ, P0 ;  /* 0x000000ff08087207 */ /* 0x000fe20000000000 */
[----:B------:R-:W-:Y:S01]  /*3b10*/  USEL UR8, URZ, 0x1, UP0 ;  /* 0x00000001ff087887 */ /* 0x000fe20008000000 */
[----:B------:R-:W-:Y:S01]  /*3b20*/  LOP3.LUT R3, R3, R0, RZ, 0x3c, !PT ;  /* 0x0000000003037212 */ /* 0x000fe200078e3cff */
[----:B------:R-:W-:-:S04]  /*3b30*/  USEL UR19, UR19, URZ, UP0 ;  /* 0x000000ff13137287 */ /* 0x000fc80008000000 */
[----:B------:R-:W-:Y:S01]  /*3b40*/  LOP3.LUT R9, R9, UR8, RZ, 0x3c, !PT ;  /* 0x0000000809097c12 */ /* 0x000fe2000f8e3cff */
[----:B------:R-:W-:Y:S07]  /*3b50*/  @P1 BRA `(.L_x_75) ;  /* 0xfffffff800881947 */ /* 0x000fee000383ffff */
[----:B------:R-:W1:Y:S01]  /*3b60*/  S2UR UR6, SR_CgaCtaId ;  /* 0x00000000000679c3 */ /* 0x000e620000008800 */
[----:B------:R-:W-:Y:S01]  /*3b70*/  ELECT P0, URZ, PT ;  /* 0x0000000000ff782f */ /* 0x000fe20003800000 */
[----:B------:R-:W-:Y:S01]  /*3b80*/  HFMA2 R0, -RZ, RZ, 0, 5.9604644775390625e-08 ;  /* 0x00000001ff007431 */ /* 0x000fe200000001ff */
[----:B------:R-:W-:-:S05]  /*3b90*/  UMOV UR8, 0x40 ;  /* 0x0000004000087882 */ /* 0x000fca0000000000 */
[----:B------:R-:W-:Y:S01]  /*3ba0*/  UVIRTCOUNT.DEALLOC.SMPOOL 0x80 ;  /* 0x000000800000784c */ /* 0x000fe20000000000 */
[----:B------:R-:W-:Y:S02]  /*3bb0*/  UISETP.NE.AND UP0, UPT, UR5, URZ, UPT ;  /* 0x000000ff0500728c */ /* 0x000fe4000bf05270 */
[----:B-1----:R-:W-:-:S09]  /*3bc0*/  ULEA UR6, UR6, UR8, 0x18 ;  /* 0x0000000806067291 */ /* 0x002fd2000f8ec0ff */
[----:B------:R1:W-:Y:S01]  /*3bd0*/  @P0 STS.U8 [UR6+0x1c], R0 ;  /* 0x00001c00ff000988 */ /* 0x0003e20008000006 */
[----:B------:R-:W-:Y:S05]  /*3be0*/  BRA.U UP0, `(.L_x_76) ;  /* 0x0000000100a07547 */ /* 0x000fea000b800000 */
[----:B------:R-:W-:Y:S01]  /*3bf0*/  UIADD3 UR5, UPT, UPT, UR7, 0xc0, URZ ;  /* 0x000000c007057890 */ /* 0x000fe2000fffe0ff */
[----:B------:R-:W-:-:S03]  /*3c00*/  SHF.L.U32 R3, R9, 0x1f, RZ ;  /* 0x0000001f09037819 */ /* 0x000fc600000006ff */
[----:B------:R-:W-:-:S09]  /*3c10*/  ULEA UR8, UR19, UR5, 0x3 ;  /* 0x0000000513087291 */ /* 0x000fd2000f8e18ff */
[----:B------:R-:W2:Y:S02]  /*3c20*/  SYNCS.PHASECHK.TRANS64.TRYWAIT P0, [UR8], R3 ;  /* 0x00000003ff0075a7 */ /* 0x000ea40008001108 */
[----:B--2---:R-:W-:Y:S05]  /*3c30*/  @!P0 BRA `(.L_x_77) ;  /* 0x0000004400388947 */ /* 0x004fea0003800000 */
.L_x_149:
[----:B----4-:R-:W-:-:S04]  /*3c40*/  UIADD3 UR9, UPT, UPT, UR19, 0x1, URZ ;  /* 0x0000000113097890 */ /* 0x010fc8000fffe0ff */
        /* <DEDUP_REMOVED lines=8> */
.L_x_151:
        /* <DEDUP_REMOVED lines=9> */
.L_x_153:
[----:B------:R-:W-:-:S04]  /*3d60*/  UIADD3 UR9, UPT, UPT, UR9, 0x1, URZ ;  /* 0x0000000109097890 */ /* 0x000fc8000fffe0ff */
[----:B------:R-:W-:-:S04]  /*3d70*/  UISETP.NE.AND UP1, UPT, UR9, 0x4, UPT ;  /* 0x000000040900788c */ /* 0x000fc8000bf25270 */
[----:B------:R-:W-:Y:S02]  /*3d80*/  USEL UR8, URZ, 0x1, UP1 ;  /* 0x00000001ff087887 */ /* 0x000fe40008800000 */
[----:B------:R-:W-:-:S04]  /*3d90*/  USEL UR9, UR9, URZ, UP1 ;  /* 0x000000ff09097287 */ /* 0x000fc80008800000 */
[----:B------:R-:W-:Y:S01]  /*3da0*/  ULEA UR9, UR9, UR5, 0x3 ;  /* 0x0000000509097291 */ /* 0x000fe2000f8e18ff */
[----:B-1----:R-:W-:-:S04]  /*3db0*/  LOP3.LUT R3, R2, UR8, RZ, 0x3c, !PT ;  /* 0x0000000802037c12 */ /* 0x002fc8000f8e3cff */
[----:B------:R-:W-:Y:S01]  /*3dc0*/  SHF.L.U32 R3, R3, 0x1f, RZ ;  /* 0x0000001f03037819 */ /* 0x000fe200000006ff */
[----:B------:R-:W-:-:S04]  /*3dd0*/  IMAD.U32 R0, RZ, RZ, UR9 ;  /* 0x00000009ff007e24 */ /* 0x000fc8000f8e00ff */
[----:B------:R1:W2:Y:S03]  /*3de0*/  SYNCS.PHASECHK.TRANS64.TRYWAIT P0, [R0+URZ], R3 ;  /* 0x00000003000075a7 */ /* 0x0002a600080011ff */
[----:B--2---:R-:W-:Y:S05]  /*3df0*/  @!P0 NANOSLEEP.SYNCS 0x989680 ;  /* 0x009896800000895d */ /* 0x004fea0003900000 */
[----:B------:R-:W2:Y:S02]  /*3e00*/  @!P0 SYNCS.PHASECHK.TRANS64 P0, [R0+URZ], R3 ;  /* 0x00000003000085a7 */ /* 0x000ea400080010ff */
[----:B--2---:R-:W-:Y:S05]  /*3e10*/  @P0 BRA `(.L_x_80) ;  /* 0x0000000000200947 */ /* 0x004fea0003800000 */
.L_x_81:
[----:B--2---:R2:W4:Y:S02]  /*3e20*/  SYNCS.PHASECHK.TRANS64.TRYWAIT P0, [R0+URZ], R3 ;  /* 0x00000003000075a7 */ /* 0x00452400080011ff */
[----:B----4-:R-:W-:Y:S05]  /*3e30*/  @!P0 NANOSLEEP.SYNCS 0x989680 ;  /* 0x009896800000895d */ /* 0x010fea0003900000 */
[----:B------:R-:W4:Y:S02]  /*3e40*/  @!P0 SYNCS.PHASECHK.TRANS64 P0, [R0+URZ], R3 ;  /* 0x00000003000085a7 */ /* 0x000f2400080010ff */
[----:B----4-:R-:W-:Y:S05]  /*3e50*/  @!P0 BRA `(.L_x_81) ;  /* 0xfffffffc00f08947 */ /* 0x010fea000383ffff */
[----:B------:R-:W-:Y:S05]  /*3e60*/  BRA `(.L_x_80) ;  /* 0x00000000000c7947 */ /* 0x000fea0003800000 */
.L_x_76:
[----:B------:R-:W-:-:S04]  /*3e70*/  UIADD3 UR5, UPT, UPT, UR7, 0x100, URZ ;  /* 0x0000010007057890 */ /* 0x000fc8000fffe0ff */
[----:B------:R-:W-:-:S09]  /*3e80*/  UPRMT UR5, UR4, 0x654, UR5 ;  /* 0x0000065404057896 */ /* 0x000fd20008000005 */
[----:B------:R-:W-:Y:S03]  /*3e90*/  SYNCS.ARRIVE.TRANS64.RED.A1T0 RZ, [UR5], RZ ;  /* 0x000000ffffff79a7 */ /* 0x000fe60008100405 */
.L_x_80:
[----:B-12---:R-:W-:Y:S01]  /*3ea0*/  SHF.L.U32 R3, RZ, 0x1f, RZ ;  /* 0x0000001fff037819 */ /* 0x006fe200000006ff */
[----:B------:R-:W-:Y:S01]  /*3eb0*/  UIADD3 UR5, UPT, UPT, UR7, 0x100, URZ ;  /* 0x0000010007057890 */ /* 0x000fe2000fffe0ff */
[----:B------:R-:W-:Y:S02]  /*3ec0*/  PLOP3.LUT P0, PT, PT, PT, UP0, 0x80, 0x8 ;  /* 0x000000000008781c */ /* 0x000fe40003f0f008 */
[----:B------:R-:W1:Y:S02]  /*3ed0*/  SYNCS.PHASECHK.TRANS64.TRYWAIT P1, [UR7+0x100], R3 ;  /* 0x00010003ff0075a7 */ /* 0x000e640008021107 */
[----:B-1----:R-:W-:Y:S09]  /*3ee0*/  @!P1 BRA `(.L_x_82) ;  /* 0x0000004000d49947 */ /* 0x002ff20003800000 */
.L_x_155:
[----:B------:R-:W-:Y:S01]  /*3ef0*/  @!UP0 UPRMT UR5, UR4, 0x654, UR5 ;  /* 0x0000065404058896 */ /* 0x000fe20008000005 */
[----:B------:R-:W-:Y:S02]  /*3f00*/  UMOV UR8, 0xffff ;  /* 0x0000ffff00087882 */ /* 0x000fe40000000000 */
[----:B------:R-:W-:-:S06]  /*3f10*/  UMOV UR4, 0x1 ;  /* 0x0000000100047882 */ /* 0x000fcc0000000000 */
[----:B------:R-:W-:Y:S01]  /*3f20*/  @!P0 SYNCS.ARRIVE.TRANS64.RED.A1T0 RZ, [UR5], RZ ;  /* 0x000000ffffff89a7 */ /* 0x000fe20008100405 */
[----:B------:R-:W-:Y:S01]  /*3f30*/  NOP ;  /* 0x0000000000007918 */ /* 0x000fe20000000000 */
[----:B-1----:R-:W1:Y:S01]  /*3f40*/  LDS R0, [UR6+0x14] ;  /* 0x00001406ff007984 */ /* 0x002e620008000800 */
[----:B------:R-:W-:-:S04]  /*3f50*/  ULOP3.LUT UR5, UR21, 0xffff, URZ, 0xc0, !UPT ;  /* 0x0000ffff15057892 */ /* 0x000fc8000f8ec0ff */
[----:B------:R-:W-:-:S04]  /*3f60*/  USHF.R.U32.HI UR5, URZ, 0x5, UR5 ;  /* 0x00000005ff057899 */ /* 0x000fc80008011605 */
[----:B------:R-:W-:Y:S02]  /*3f70*/  USHF.L.U32 UR8, UR8, UR5, URZ ;  /* 0x0000000508087299 */ /* 0x000fe400080006ff */
[----:B------:R-:W-:-:S04]  /*3f80*/  USHF.L.U32 UR4, UR4, UR5, URZ ;  /* 0x0000000504047299 */ /* 0x000fc800080006ff */
[----:B-1----:R-:W-:-:S04]  /*3f90*/  LOP3.LUT R0, R0, UR8, RZ, 0xc0, !PT ;  /* 0x0000000800007c12 */ /* 0x002fc8000f8ec0ff */
[----:B------:R-:W-:-:S13]  /*3fa0*/  ISETP.NE.AND P0, PT, R0, UR8, PT ;  /* 0x0000000800007c0c */ /* 0x000fda000bf05270 */
[----:B------:R-:W-:Y:S05]  /*3fb0*/  @P0 BRA `(.L_x_83) ;  /* 0x0000000000580947 */ /* 0x000fea0003800000 */
[----:B------:R-:W1:Y:S02]  /*3fc0*/  LDS R0, [UR6+0x18] ;  /* 0x00001806ff007984 */ /* 0x000e640008000800 */
[----:B-1----:R-:W-:-:S04]  /*3fd0*/  LOP3.LUT R0, R0, UR4, RZ, 0xc0, !PT ;  /* 0x0000000400007c12 */ /* 0x002fc8000f8ec0ff */
[----:B------:R-:W-:-:S13]  /*3fe0*/  ISETP.NE.AND P0, PT, R0, UR4, PT ;  /* 0x0000000400007c0c */ /* 0x000fda000bf05270 */
[----:B------:R-:W-:Y:S05]  /*3ff0*/  @P0 BRA `(.L_x_84) ;  /* 0x00000000003c0947 */ /* 0x000fea0003800000 */
[----:B------:R-:W1:Y:S01]  /*4000*/  S2R R2, SR_LANEID ;  /* 0x0000000000027919 */ /* 0x000e620000000000 */
[----:B------:R-:W-:Y:S01]  /*4010*/  ULOP3.LUT UR8, URZ, UR8, URZ, 0x33, !UPT ;  /* 0x00000008ff087292 */ /* 0x000fe2000f8e33ff */
[----:B------:R-:W-:Y:S01]  /*4020*/  LOP3.LUT R4, RZ, UR4, RZ, 0x33, !PT ;  /* 0x00000004ff047c12 */ /* 0x000fe2000f8e33ff */
[----:B------:R-:W-:Y:S02]  /*4030*/  VOTEU.ANY UR7, UPT, PT ;  /* 0x0000000000077886 */ /* 0x000fe400038e0100 */
[----:B------:R-:W-:Y:S01]  /*4040*/  UFLO.U32 UR7, UR7 ;  /* 0x00000007000772bd */ /* 0x000fe200080e0000 */
[----:B------:R-:W2:Y:S01]  /*4050*/  REDUX UR4, R4 ;  /* 0x00000000040473c4 */ /* 0x000ea20000000000 */
[----:B------:R-:W-:-:S06]  /*4060*/  IMAD.U32 R0, RZ, RZ, UR8 ;  /* 0x00000008ff007e24 */ /* 0x000fcc000f8e00ff */
[----:B------:R1:W-:Y:S01]  /*4070*/  UTCATOMSWS.AND URZ, UR8 ;  /* 0x0000000800ff79e3 */ /* 0x0003e20008000000 */
[----:B------:R-:W3:Y:S01]  /*4080*/  REDUX UR5, R0 ;  /* 0x00000000000573c4 */ /* 0x000ee20000000000 */
[----:B-1----:R-:W-:Y:S01]  /*4090*/  ISETP.EQ.U32.AND P0, PT, R2, UR7, PT ;  /* 0x0000000702007c0c */ /* 0x002fe2000bf02070 */
[----:B--2---:R-:W-:Y:S01]  /*40a0*/  IMAD.U32 R2, RZ, RZ, UR4 ;  /* 0x00000004ff027e24 */ /* 0x004fe2000f8e00ff */
[----:B---3--:R-:W-:-:S11]  /*40b0*/  MOV R3, UR5 ;  /* 0x0000000500037c02 */ /* 0x008fd60008000f00 */
[----:B------:R1:W-:Y:S04]  /*40c0*/  @P0 ATOMS.AND RZ, [UR6+0x14], R3 ;  /* 0x00001403ffff098c */ /* 0x0003e8000a800006 */
[----:B------:R1:W-:Y:S01]  /*40d0*/  @P0 ATOMS.AND RZ, [UR6+0x18], R2 ;  /* 0x00001802ffff098c */ /* 0x0003e2000a800006 */
[----:B------:R-:W-:Y:S05]  /*40e0*/  BRA `(.L_x_85) ;  /* 0x0000000000147947 */ /* 0x000fea0003800000 */
.L_x_84:
[----:B------:R-:W-:Y:S02]  /*40f0*/  MOV R2, 0x4110 ;  /* 0x0000411000027802 */ /* 0x000fe40000000f00 */
[----:B---345:R-:W-:Y:S05]  /*4100*/  CALL.REL.NOINC `($__internal_0_$__cuda_sm10x_tcgen05_guardrail_trap_col_being_dealloced_not_returned_by_alloc) ;  /* 0x0000004400287944 */ /* 0x038fea0003c00000 */
[----:B------:R-:W-:Y:S05]  /*4110*/  BRA `(.L_x_85) ;  /* 0x0000000000087947 */ /* 0x000fea0003800000 */
.L_x_83:
[----:B------:R-:W-:Y:S02]  /*4120*/  MOV R2, 0x4140 ;  /* 0x0000414000027802 */ /* 0x000fe40000000f00 */
[----:B---345:R-:W-:Y:S05]  /*4130*/  CALL.REL.NOINC `($__internal_2_$__cuda_sm10x_tcgen05_guardrail_trap_unallocated_columns_being_dealloced) ;  /* 0x0000004400347944 */ /* 0x038fea0003c00000 */
.L_x_85:
[----:B------:R-:W-:Y:S01]  /*4140*/  NOP ;  /* 0x0000000000007918 */ /* 0x000fe20000000000 */
[----:B----4-:R-:W-:Y:S05]  /*4150*/  EXIT ;  /* 0x000000000000794d */ /* 0x010fea0003800000 */
.L_x_56:
[----:B------:R-:W-:-:S09]  /*4160*/  UISETP.NE.OR UP5, UPT, UR10, 0x3, !UP5 ;  /* 0x000000030a00788c */ /* 0x000fd2000efa5670 */
[----:B------:R-:W-:Y:S05]  /*4170*/  BRA.U UP5, `(.L_x_86) ;  /* 0x0000000d05707547 */ /* 0x000fea000b800000 */
[----:B------:R-:W1:Y:S01]  /*4180*/  LDC R0, c[0x0][0xb30] ;  /* 0x0002cc00ff007b82 */ /* 0x000e620000000800 */
[----:B------:R-:W2:Y:S01]  /*4190*/  LDCU.64 UR8, c[0x0][0x888] ;  /* 0x00011100ff0877ac */ /* 0x000ea20008000a00 */
[----:B------:R-:W-:Y:S02]  /*41a0*/  HFMA2 R29, -RZ, RZ, 0, 0 ;  /* 0x00000000ff1d7431 */ /* 0x000fe400000001ff */
[----:B------:R-:W-:Y:S01]  /*41b0*/  IMAD.MOV.U32 R31, RZ, RZ, 0x1 ;  /* 0x00000001ff1f7424 */ /* 0x000fe200078e00ff */
[----:B------:R-:W-:Y:S01]  /*41c0*/  MOV R23, 0x1000 ;  /* 0x0000100000177802 */ /* 0x000fe20000000f00 */
[----:B------:R-:W3:Y:S01]  /*41d0*/  LDCU.64 UR4, c[0x0][0x890] ;  /* 0x00011200ff0477ac */ /* 0x000ee20008000a00 */
[----:B------:R-:W-:Y:S01]  /*41e0*/  IMAD.MOV.U32 R30, RZ, RZ, RZ ;  /* 0x000000ffff1e7224 */ /* 0x000fe200078e00ff */
[----:B------:R-:W4:Y:S01]  /*41f0*/  LDC R19, c[0x0][0x370] ;  /* 0x0000dc00ff137b82 */ /* 0x000f220000000800 */
[----:B------:R-:W-:Y:S01]  /*4200*/  UMOV UR7, 0x400 ;  /* 0x0000040000077882 */ /* 0x000fe20000000000 */
[----:B------:R-:W-:-:S02]  /*4210*/  UPLOP3.LUT UP1, UPT, UPT, UPT, UPT, 0x40, 0x4 ;  /* 0x000000000004789c */ /* 0x000fc40003f2e870 */
[----:B------:R-:W-:-:S04]  /*4220*/  ULEA UR7, UR37, UR7, 0x18 ;  /* 0x0000000725077291 */ /* 0x000fc8000f8ec0ff */
[----:B------:R-:W4:Y:S01]  /*4230*/  LDC R2, c[0x0][0xb0c] ;  /* 0x0002c300ff027b82 */ /* 0x000f220000000800 */
[----:B------:R-:W-:Y:S02]  /*4240*/  UIADD3 UR13, UPT, UPT, UR7, 0x58, URZ ;  /* 0x00000058070d7890 */ /* 0x000fe4000fffe0ff */
[----:B--2---:R-:W-:Y:S02]  /*4250*/  UISETP.NE.U32.AND UP3, UPT, UR8, URZ, UPT ;  /* 0x000000ff0800728c */ /* 0x004fe4000bf65070 */
[----:B------:R-:W-:Y:S02]  /*4260*/  UIADD3 UR25, UPT, UPT, UR7, 0x50, URZ ;  /* 0x0000005007197890 */ /* 0x000fe4000fffe0ff */
[----:B---3--:R-:W-:Y:S01]  /*4270*/  UISETP.NE.U32.AND UP4, UPT, UR4, URZ, UPT ;  /* 0x000000ff0400728c */ /* 0x008fe2000bf85070 */
[----:B------:R-:W2:Y:S01]  /*4280*/  LDC R18, c[0x0][0xb20] ;  /* 0x0002c800ff127b82 */ /* 0x000ea20000000800 */
[----:B-1----:R-:W-:Y:S01]  /*4290*/  ISETP.NE.AND P1, PT, R0, 0x1, PT ;  /* 0x000000010000780c */ /* 0x002fe20003f25270 */
[----:B------:R-:W-:-:S02]  /*42a0*/  UISETP.NE.AND.EX UP3, UPT, UR9, URZ, UPT, UP3 ;  /* 0x000000ff0900728c */ /* 0x000fc4000bf65330 */
[----:B------:R-:W-:Y:S02]  /*42b0*/  UPRMT UR13, UR37, 0x654, UR13 ;  /* 0x00000654250d7896 */ /* 0x000fe4000800000d */
[----:B------:R-:W-:Y:S02]  /*42c0*/  UISETP.NE.AND.EX UP4, UPT, UR5, URZ, UPT, UP4 ;  /* 0x000000ff0500728c */ /* 0x000fe4000bf85340 */
[----:B------:R-:W1:Y:S08]  /*42d0*/  LDC.64 R32, c[0x0][0x348] ;  /* 0x0000d200ff207b82 */ /* 0x000e700000000a00 */
[----:B------:R-:W3:Y:S08]  /*42e0*/  LDC.64 R16, c[0x0][0xb10] ;  /* 0x0002c400ff107b82 */ /* 0x000ef00000000a00 */
[----:B------:R-:W1:Y:S08]  /*42f0*/  LDC.64 R6, c[0x0][0xb18] ;  /* 0x0002c600ff067b82 */ /* 0x000e700000000a00 */
[----:B------:R-:W1:Y:S08]  /*4300*/  LDC.64 R4, c[0x0][0xb28] ;  /* 0x0002ca00ff047b82 */ /* 0x000e700000000a00 */
[----:B--2-4-:R-:W1:Y:S02]  /*4310*/  LDC R22, c[0x0][0x374] ;  /* 0x0000dd00ff167b82 */ /* 0x014e640000000800 */
.L_x_95:
[C---:B------:R-:W-:Y:S02]  /*4320*/  LEA R0, R30.reuse, UR7, 0x3 ;  /* 0x000000071e007c11 */ /* 0x040fe4000f8e18ff */
[----:B------:R-:W-:Y:S02]  /*4330*/  SHF.L.U32 R3, R29, 0x1f, RZ ;  /* 0x0000001f1d037819 */ /* 0x000fe400000006ff */
[----:B------:R-:W-:Y:S02]  /*4340*/  LEA R24, R30, UR7, 0x4 ;  /* 0x000000071e187c11 */ /* 0x000fe4000f8e20ff */
[----:B--2---:R-:W2:Y:S02]  /*4350*/  SYNCS.PHASECHK.TRANS64.TRYWAIT P0, [R0+URZ+0x80], R3 ;  /* 0x00008003000075a7 */ /* 0x004ea400080011ff */
[----:B--2---:R-:W-:Y:S05]  /*4360*/  @!P0 BRA `(.L_x_87) ;  /* 0x0000003c00cc8947 */ /* 0x004fea0003800000 */
.L_x_156:
[----:B------:R-:W-:Y:S01]  /*4370*/  ISETP.GE.AND P0, PT, R40, 0x1, PT ;  /* 0x000000012800780c */ /* 0x000fe20003f06270 */
[----:B------:R-:W4:Y:S01]  /*4380*/  LDS.128 R24, [R24+0x110] ;  /* 0x0001100018187984 */ /* 0x000f220000000c00 */
[----:B--2---:R-:W-:Y:S01]  /*4390*/  VIADD R0, R0, 0x90 ;  /* 0x0000009000007836 */ /* 0x004fe20000000000 */
[----:B------:R-:W-:Y:S01]  /*43a0*/  @!PT LDS RZ, [RZ] ;  /* 0x00000000fffff984 */ /* 0x000fe20000000800 */
[----:B------:R-:W-:Y:S01]  /*43b0*/  @!PT LDS RZ, [RZ] ;  /* 0x00000000fffff984 */ /* 0x000fe20000000800 */
[----:B------:R-:W-:Y:S01]  /*43c0*/  @!PT LDS RZ, [RZ] ;  /* 0x00000000fffff984 */ /* 0x000fe20000000800 */
[----:B------:R-:W-:Y:S01]  /*43d0*/  @!PT LDS RZ, [RZ] ;  /* 0x00000000fffff984 */ /* 0x000fe20000000800 */
[----:B------:R2:W-:Y:S06]  /*43e0*/  MEMBAR.ALL.CTA ;  /* 0x0000000000007992 */ /* 0x0005ec0000008000 */
[----:B--2---:R-:W2:Y:S01]  /*43f0*/  FENCE.VIEW.ASYNC.S ;  /* 0x00000000000073c6 */ /* 0x004ea20000000000 */
[----:B------:R-:W-:Y:S04]  /*4400*/  PRMT R0, RZ, 0x654, R0 ;  /* 0x00000654ff007816 */ /* 0x000fe80000000000 */
[----:B--2---:R2:W-:Y:S01]  /*4410*/  SYNCS.ARRIVE.TRANS64.RED.A1T0 RZ, [R0+URZ], RZ ;  /* 0x000000ff00ff79a7 */ /* 0x0045e200081004ff */
[----:B----4-:R-:W-:Y:S11]  /*4420*/  LOP3.LUT P3, RZ, R26, 0x1, RZ, 0xc0, !PT ;  /* 0x000000011aff7812 */ /* 0x010ff6000786c0ff */
[----:B------:R-:W-:Y:S02]  /*4430*/  @!UPT UIADD3 URZ, UPT, UPT, URZ, URZ, URZ ;  /* 0x000000fffffff290 */ /* 0x000fe4000fffe0ff */
[----:B------:R-:W-:Y:S02]  /*4440*/  @P3 MOV R13, R24 ;  /* 0x00000018000d3202 */ /* 0x000fe40000000f00 */
[----:B------:R-:W-:Y:S01]  /*4450*/  @P3 LOP3.LUT R8, R25, 0xffff, RZ, 0xc0, !PT ;  /* 0x0000ffff19083812 */ /* 0x000fe200078ec0ff */
[----:B--2---:R-:W-:Y:S06]  /*4460*/  @!P0 BRA `(.L_x_88) ;  /* 0x0000000000a48947 */ /* 0x004fec0003800000 */
[----:B-1----:R-:W-:Y:S01]  /*4470*/  IMAD.HI.U32 R35, R22, R7, RZ ;  /* 0x0000000716237227 */ /* 0x002fe200078e00ff */
[----:B------:R-:W-:Y:S02]  /*4480*/  ISETP.NE.AND P0, PT, R6, 0x1, PT ;  /* 0x000000010600780c */ /* 0x000fe40003f05270 */
[----:B------:R-:W-:Y:S01]  /*4490*/  ISETP.NE.AND P2, PT, R40, 0x1, PT ;  /* 0x000000012800780c */ /* 0x000fe20003f45270 */
[----:B---3--:R-:W-:Y:S01]  /*44a0*/  IMAD.HI.U32 R34, R19, R16, RZ ;  /* 0x0000001013227227 */ /* 0x008fe200078e00ff */
[----:B------:R-:W-:Y:S02]  /*44b0*/  SHF.R.U32.HI R35, RZ, R18, R35 ;  /* 0x00000012ff237219 */ /* 0x000fe40000011623 */
[----:B------:R-:W-:Y:S01]  /*44c0*/  ISETP.NE.AND P4, PT, R2, 0x1, PT ;  /* 0x000000010200780c */ /* 0x000fe20003f85270 */
[----:B------:R-:W-:Y:S01]  /*44d0*/  IMAD.HI.U32 R36, R13, R16, RZ ;  /* 0x000000100d247227 */ /* 0x000fe200078e00ff */
[----:B------:R-:W-:Y:S02]  /*44e0*/  SHF.R.U32.HI R34, RZ, R17, R34 ;  /* 0x00000011ff227219 */ /* 0x000fe40000011622 */
[----:B------:R-:W-:Y:S01]  /*44f0*/  SEL R3, R22, R35, !P0 ;  /* 0x0000002316037207 */ /* 0x000fe20004000000 */
[C---:B------:R-:W-:Y:S01]  /*4500*/  IMAD.HI.U32 R35, R8.reuse, R7, RZ ;  /* 0x0000000708237227 */ /* 0x040fe200078e00ff */
[----:B------:R-:W-:Y:S02]  /*4510*/  SEL R11, R19, R34, !P4 ;  /* 0x00000022130b7207 */ /* 0x000fe40006000000 */
[----:B------:R-:W-:Y:S01]  /*4520*/  SHF.R.U32.HI R36, RZ, R17, R36 ;  /* 0x00000011ff247219 */ /* 0x000fe20000011624 */
[----:B------:R-:W-:Y:S01]  /*4530*/  IMAD.HI.U32 R38, R3, R4, RZ ;  /* 0x0000000403267227 */ /* 0x000fe200078e00ff */
[----:B------:R-:W-:Y:S03]  /*4540*/  SHF.R.U32.HI R35, RZ, R18, R35 ;  /* 0x00000012ff237219 */ /* 0x000fe60000011623 */
[----:B------:R-:W-:Y:S01]  /*4550*/  IMAD.HI.U32 R34, R11, R4, RZ ;  /* 0x000000040b227227 */ /* 0x000fe200078e00ff */
[----:B------:R-:W-:Y:S02]  /*4560*/  @P2 SHF.R.U32.HI R3, RZ, R5, R38 ;  /* 0x00000005ff032219 */ /* 0x000fe40000011626 */
[----:B------:R-:W-:Y:S02]  /*4570*/  SEL R9, R8, R35, !P0 ;  /* 0x0000002308097207 */ /* 0x000fe40004000000 */
[----:B------:R-:W-:Y:S01]  /*4580*/  @P2 SHF.R.U32.HI R11, RZ, R5, R34 ;  /* 0x00000005ff0b2219 */ /* 0x000fe20000011622 */
[C---:B------:R-:W-:Y:S01]  /*4590*/  IMAD R10, R40.reuse, R3, RZ ;  /* 0x00000003280a7224 */ /* 0x040fe200078e02ff */
[----:B------:R-:W-:Y:S01]  /*45a0*/  SEL R3, R13, R36, !P4 ;  /* 0x000000240d037207 */ /* 0x000fe20006000000 */
[C---:B------:R-:W-:Y:S03]  /*45b0*/  IMAD.HI.U32 R14, R9.reuse, R4, RZ ;  /* 0x00000004090e7227 */ /* 0x040fe600078e00ff */
[----:B------:R-:W-:Y:S01]  /*45c0*/  ISETP.GE.AND P0, PT, R9, R10, PT ;  /* 0x0000000a0900720c */ /* 0x000fe20003f06270 */
[C---:B------:R-:W-:Y:S01]  /*45d0*/  IMAD R12, R40.reuse, R11, RZ ;  /* 0x0000000b280c7224 */ /* 0x040fe200078e02ff */
[-C--:B------:R-:W-:Y:S04]  /*45e0*/  SHF.R.U32.HI R14, RZ, R5.reuse, R14 ;  /* 0x00000005ff0e7219 */ /* 0x080fe8000001160e */
[----:B------:R-:W-:Y:S02]  /*45f0*/  ISETP.GE.OR P0, PT, R3, R12, P0 ;  /* 0x0000000c0300720c */ /* 0x000fe40000706670 */
[----:B------:R-:W-:Y:S05]  /*4600*/  SEL R15, R9, R14, !P2 ;  /* 0x0000000e090f7207 */ /* 0x000fea0005000000 */
[----:B------:R-:W-:Y:S04]  /*4610*/  IMAD.MOV R14, RZ, RZ, -R15 ;  /* 0x000000ffff0e7224 */ /* 0x000fe800078e0a0f */
[----:B------:R-:W-:Y:S02]  /*4620*/  IMAD R14, R40, R14, R9 ;  /* 0x0000000e280e7224 */ /* 0x000fe400078e0209 */
[C---:B------:R-:W-:Y:S05]  /*4630*/  @!P0 IMAD.HI.U32 R10, R3.reuse, R4, RZ ;  /* 0x00000004030a8227 */ /* 0x040fea00078e00ff */
[----:B------:R-:W-:Y:S04]  /*4640*/  @!P0 SHF.R.U32.HI R10, RZ, R5, R10 ;  /* 0x00000005ff0a8219 */ /* 0x000fe8000001160a */
[----:B------:R-:W-:Y:S01]  /*4650*/  @!P0 SEL R0, R3, R10, !P2 ;  /* 0x0000000a03008207 */ /* 0x000fe20005000000 */
[----:B------:R-:W-:Y:S03]  /*4660*/  IMAD.MOV R10, RZ, RZ, -R3 ;  /* 0x000000ffff0a7224 */ /* 0x000fe600078e0a03 */
[----:B------:R-:W-:Y:S01]  /*4670*/  @!P0 IADD3 R15, PT, PT, R15, -R0, RZ ;  /* 0x800000000f0f8210 */ /* 0x000fe20007ffe0ff */
[----:B------:R-:W-:Y:S01]  /*4680*/  @!P0 IMAD R0, R11, R14, R0 ;  /* 0x0000000e0b008224 */ /* 0x000fe200078e0200 */
[----:B------:R-:W-:Y:S01]  /*4690*/  IADD3 R11, PT, PT, -R9, RZ, RZ ;  /* 0x000000ff090b7210 */ /* 0x000fe20007ffe1ff */
[----:B------:R-:W-:Y:S02]  /*46a0*/  IMAD R13, R2, R10, R13 ;  /* 0x0000000a020d7224 */ /* 0x000fe400078e020d */
[----:B------:R-:W-:Y:S02]  /*46b0*/  @!P0 IMAD R9, R15, R40, R3 ;  /* 0x000000280f098224 */ /* 0x000fe400078e0203 */
[----:B------:R-:W-:Y:S02]  /*46c0*/  @!P0 IMAD.MOV.U32 R3, RZ, RZ, R0 ;  /* 0x000000ffff038224 */ /* 0x000fe400078e0000 */
[----:B------:R-:W-:Y:S02]  /*46d0*/  IMAD R8, R6, R11, R8 ;  /* 0x0000000b06087224 */ /* 0x000fe400078e0208 */
[----:B------:R-:W-:Y:S02]  /*46e0*/  IMAD R13, R3, R2, R13 ;  /* 0x00000002030d7224 */ /* 0x000fe400078e020d */
[----:B------:R-:W-:Y:S02]  /*46f0*/  IMAD R8, R9, R6, R8 ;  /* 0x0000000609087224 */ /* 0x000fe400078e0208 */
.L_x_88:
[----:B------:R-:W-:Y:S05]  /*4700*/  BRA.U UP1, `(.L_x_89) ;  /* 0x0000000101107547 */ /* 0x000fea000b800000 */
[----:B------:R-:W-:Y:S04]  /*4710*/  MOV R0, UR6 ;  /* 0x0000000600007c02 */ /* 0x000fe80008000f00 */
[----:B------:R-:W-:Y:S04]  /*4720*/  SHF.L.U32 R3, R0, 0x1f, RZ ;  /* 0x0000001f00037819 */ /* 0x000fe800000006ff */
[----:B------:R-:W2:Y:S02]  /*4730*/  SYNCS.PHASECHK.TRANS64.TRYWAIT P0, [UR7+0x78], R3 ;  /* 0x00007803ff0075a7 */ /* 0x000ea40008001107 */
[----:B--2---:R-:W-:Y:S05]  /*4740*/  @!P0 BRA `(.L_x_90) ;  /* 0x0000003800e88947 */ /* 0x004fea0003800000 */
.L_x_89:
[----:B------:R-:W-:Y:S02]  /*4750*/  R2UR UR26, R20 ;  /* 0x00000000141a72ca */ /* 0x000fe400000e0000 */
[----:B------:R-:W-:Y:S02]  /*4760*/  R2UR UR27, R21 ;  /* 0x00000000151b72ca */ /* 0x000fe400000e0000 */
[----:B------:R-:W-:Y:S02]  /*4770*/  ISETP.NE.U32.AND P2, PT, RZ, UR4, PT ;  /* 0x00000004ff007c0c */ /* 0x000fe4000bf45070 */
[----:B------:R-:W-:Y:S02]  /*4780*/  SHF.L.U32 R12, R31, 0x1f, RZ ;  /* 0x0000001f1f0c7819 */ /* 0x000fe400000006ff */
[----:B------:R-:W-:Y:S05]  /*4790*/  ISETP.NE.AND.EX P2, PT, RZ, UR5, PT, P2 ;  /* 0x00000005ff007c0c */ /* 0x000fea000bf45320 */
[----:B------:R-:W-:Y:S02]  /*47a0*/  USHF.L.U32 UR26, UR26, 0x7, URZ ;  /* 0x000000071a1a7899 */ /* 0x000fe400080006ff */
[----:B------:R-:W-:Y:S01]  /*47b0*/  USHF.L.U32 UR27, UR27, 0x6, URZ ;  /* 0x000000061b1b7899 */ /* 0x000fe200080006ff */
[----:B------:R-:W-:Y:S11]  /*47c0*/  BRA.U !UP4, `(.L_x_91) ;  /* 0x000000010c347547 */ /* 0x000ff6000b800000 */
[----:B------:R-:W-:Y:S01]  /*47d0*/  UPLOP3.LUT UP0, UPT, UPT, UPT, UP3, 0x80, 0x8 ;  /* 0x000000000008789c */ /* 0x000fe20003f0f030 */
[----:B--2---:R-:W-:Y:S02]  /*47e0*/  HFMA2 R0, -RZ, RZ, 0, 5.9604644775390625e-08 ;  /* 0x00000001ff007431 */ /* 0x004fe400000001ff */
[----:B------:R-:W-:Y:S03]  /*47f0*/  IMAD.MOV.U32 R95, RZ, RZ, 0x1 ;  /* 0x00000001ff5f7424 */ /* 0x000fe600078e00ff */
[----:B------:R-:W-:Y:S05]  /*4800*/  PLOP3.LUT P0, PT, PT, PT, UP0, 0x80, 0x8 ;  /* 0x000000000008781c */ /* 0x000fea0003f0f008 */
[----:B------:R-:W2:Y:S01]  /*4810*/  @UP0 LDCU.64 UR10, c[0x0][0x888] ;  /* 0x00011100ff0a07ac */ /* 0x000ea20008000a00 */
[----:B------:R-:W-:Y:S07]  /*4820*/  @UP0 UIMAD UR8, UR36, UR4, URZ ;  /* 0x00000004240802a4 */ /* 0x000fee000f8e02ff */
[----:B------:R-:W-:Y:S01]  /*4830*/  @!P0 PRMT R95, R0, 0x7610, R95 ;  /* 0x00007610005f8816 */ /* 0x000fe2000000005f */
[----:B--2---:R-:W-:Y:S03]  /*4840*/  @UP0 UIMAD.WIDE UR10, UR8, 0x4, UR10 ;  /* 0x00000004080a08a5 */ /* 0x004fe6000f8e020a */
[----:B------:R-:W2:Y:S03]  /*4850*/  @!UP0 LDCU UR8, c[0x0][0x880] ;  /* 0x00011000ff0887ac */ /* 0x000ea60008000800 */
[----:B------:R-:W-:Y:S01]  /*4860*/  IMAD.U32 R10, RZ, RZ, UR10 ;  /* 0x0000000aff0a7e24 */ /* 0x000fe2000f8e00ff */
[----:B------:R-:W-:Y:S05]  /*4870*/  MOV R11, UR11 ;  /* 0x0000000b000b7c02 */ /* 0x000fea0008000f00 */
[----:B-----5:R4:W5:Y:S02]  /*4880*/  @P0 LDG.E R49, desc[UR46][R10.64] ;  /* 0x0000002e0a310981 */ /* 0x020964000c1e1900 */
[----:B--2-4-:R-:W-:Y:S07]  /*4890*/  @!P0 IMAD.U32 R49, RZ, RZ, UR8 ;  /* 0x00000008ff318e24 */ /* 0x014fee000f8e00ff */
.L_x_91:
[----:B-----5:R-:W-:Y:S01]  /*48a0*/  @!P2 FSETP.EQ.AND P0, PT, R49, RZ, PT ;  /* 0x000000ff3100a20b */ /* 0x020fe20003f02000 */
[----:B------:R-:W-:Y:S01]  /*48b0*/  @!UPT UIADD3 URZ, UPT, UPT, URZ, URZ, URZ ;  /* 0x000000fffffff290 */ /* 0x000fe2000fffe0ff */
[----:B------:R-:W-:Y:S11]  /*48c0*/  @!P2 BRA `(.L_x_92) ;  /* 0x000000000014a947 */ /* 0x000ff60003800000 */
[----:B------:R-:W-:Y:S02]  /*48d0*/  LOP3.LUT P2, RZ, R95, 0xff, RZ, 0xc0, !PT ;  /* 0x000000ff5fff7812 */ /* 0x000fe4000784c0ff */
[----:B------:R-:W-:Y:S04]  /*48e0*/  PLOP3.LUT P0, PT, PT, PT, UP0, 0x80, 0x8 ;  /* 0x000000000008781c */ /* 0x000fe80003f0f008 */
[----:B------:R-:W-:Y:S07]  /*48f0*/  PLOP3.LUT P0, PT, P0, PT, PT, 0x8, 0x80 ;  /* 0x000000000080781c */ /* 0x000fee000070e170 */
[----:B------:R-:W-:Y:S11]  /*4900*/  @P2 FSETP.EQ.AND P0, PT, R49, RZ, PT ;  /* 0x000000ff3100220b */ /* 0x000ff60003f02000 */
[----:B------:R-:W-:Y:S02]  /*4910*/  @!UPT UIADD3 URZ, UPT, UPT, URZ, URZ, URZ ;  /* 0x000000fffffff290 */ /* 0x000fe4000fffe0ff */
.L_x_92:
[----:B------:R-:W4:Y:S01]  /*4920*/  SYNCS.PHASECHK.TRANS64.TRYWAIT P2, [UR7+0x60], R12 ;  /* 0x0000600cff0075a7 */ /* 0x000f220008041107 */
[----:B------:R-:W-:Y:S04]  /*4930*/  ELECT P4, URZ, PT ;  /* 0x0000000000ff782f */ /* 0x000fe80003880000 */
[----:B------:R-:W-:Y:S11]  /*4940*/  PLOP3.LUT P4, PT, P0, P4, PT, 0xf2, 0x2f ;  /* 0x00000000002f781c */ /* 0x000ff60000789e72 */
[----:B------:R-:W-:Y:S02]  /*4950*/  @!UPT UIADD3 URZ, UPT, UPT, URZ, URZ, URZ ;  /* 0x000000fffffff290 */ /* 0x000fe4000fffe0ff */
[----:B-1----:R-:W-:Y:S05]  /*4960*/  @!P4 IADD3 R21, P0, PT, R32, 0x580, RZ ;  /* 0x000005802015c810 */ /* 0x002fea0007f1e0ff */
[----:B------:R-:W-:Y:S01]  /*4970*/  @!P4 IMAD.X R20, RZ, RZ, R33, P0 ;  /* 0x000000ffff14c224 */ /* 0x000fe200000e0621 */
[----:B----4-:R-:W-:Y:S07]  /*4980*/  @!P2 BRA `(.L_x_93) ;  /* 0x000000380070a947 */ /* 0x010fee0003800000 */
.L_x_159:
[----:B------:R-:W4:Y:S01]  /*4990*/  LDC.64 R14, c[0x0][0xb10] ;  /* 0x0002c400ff0e7b82 */ /* 0x000f220000000a00 */
[----:B------:R-:W-:Y:S01]  /*49a0*/  @!P4 R2UR UR9, R21 ;  /* 0x000000001509c2ca */ /* 0x000fe200000e0000 */
[----:B------:R-:W-:Y:S01]  /*49b0*/  VOTEU.ALL UP1, P4 ;  /* 0x0000000000ff7886 */ /* 0x000fe20002020000 */
[----:B------:R-:W-:Y:S01]  /*49c0*/  @!P4 R2UR UR8, R20 ;  /* 0x000000001408c2ca */ /* 0x000fe200000e0000 */
[----:B------:R-:W-:Y:S01]  /*49d0*/  VOTEU.ALL UP2, P4 ;  /* 0x0000000000ff7886 */ /* 0x000fe20002040000 */
[----:B------:R-:W-:Y:S03]  /*49e0*/  UMOV UR16, 0x0 ;  /* 0x0000000000107882 */ /* 0x000fe60000000000 */
[----:B------:R-:W5:Y:S01]  /*49f0*/  LDC.64 R10, c[0x0][0xb18] ;  /* 0x0002c600ff0a7b82 */ /* 0x000f620000000a00 */
[----:B------:R-:W-:Y:S01]  /*4a00*/  @!UP1 UIADD3 UR24, UPT, UPT, UR7, 0x200, URZ ;  /* 0x0000020007189890 */ /* 0x000fe2000fffe0ff */
[----:B------:R-:W-:Y:S01]  /*4a10*/  @P3 SHF.R.U32.HI R28, RZ, 0x10, R25 ;  /* 0x00000010ff1c3819 */ /* 0x000fe20000011619 */
[----:B------:R-:W-:Y:S01]  /*4a20*/  UMOV UR17, 0x10000000 ;  /* 0x1000000000117882 */ /* 0x000fe20000000000 */
[----:B------:R-:W-:Y:S01]  /*4a30*/  UMOV UR28, UR36 ;  /* 0x00000024001c7c82 */ /* 0x000fe20008000000 */
[----:B------:R-:W-:Y:S03]  /*4a40*/  @!UP1 UIADD3 UR10, UPT, UPT, UR26, 0x40, URZ ;  /* 0x000000401a0a9890 */ /* 0x000fe6000fffe0ff */
[----:B--2---:R-:W2:Y:S01]  /*4a50*/  @!P1 LDC R0, c[0x0][0xb20] ;  /* 0x0002c800ff009b82 */ /* 0x004ea20000000800 */
[----:B------:R-:W-:Y:S01]  /*4a60*/  UMOV UR11, UR27 ;  /* 0x0000001b000b7c82 */ /* 0x000fe20008000000 */
[----:B------:R-:W-:Y:S01]  /*4a70*/  IMAD.U32 R20, RZ, RZ, UR9 ;  /* 0x00000009ff147e24 */ /* 0x000fe2000f8e00ff */
[----:B------:R-:W-:Y:S05]  /*4a80*/  UMOV UR9, UR25 ;  /* 0x0000001900097c82 */ /* 0x000fea0008000000 */
[----:B-1----:R-:W1:Y:S01]  /*4a90*/  @!P1 LDC R3, c[0x0][0xb0c] ;  /* 0x0002c300ff039b82 */ /* 0x002e620000000800 */
[----:B------:R-:W-:Y:S01]  /*4aa0*/  IMAD.U32 R21, RZ, RZ, UR8 ;  /* 0x00000008ff157e24 */ /* 0x000fe2000f8e00ff */
[----:B------:R-:W-:Y:S01]  /*4ab0*/  @!UP1 UIADD3 UR8, UPT, UPT, UR7, 0xa00, URZ ;  /* 0x00000a0007089890 */ /* 0x000fe2000fffe0ff */
[----:B------:R-:W-:Y:S01]  /*4ac0*/  @!P4 R2UR UR18, R20 ;  /* 0x000000001412c2ca */ /* 0x000fe200000e0000 */
[----:B------:R-:W-:Y:S01]  /*4ad0*/  VOTEU.ALL UP1, P4 ;  /* 0x0000000000ff7886 */ /* 0x000fe20002020000 */
[----:B------:R-:W-:Y:S01]  /*4ae0*/  @!P4 IMAD.MOV.U32 R20, RZ, RZ, 0x1000 ;  /* 0x00001000ff14c424 */ /* 0x000fe200078e00ff */
[----:B------:R-:W-:Y:S01]  /*4af0*/  @!P4 R2UR UR19, R21 ;  /* 0x000000001513c2ca */ /* 0x000fe200000e0000 */
[----:B------:R-:W-:Y:S01]  /*4b00*/  UMOV UR12, UR36 ;  /* 0x00000024000c7c82 */ /* 0x000fe20008000000 */
[----:B------:R-:W-:Y:S01]  /*4b10*/  UPRMT UR14, UR37, 0x654, UR25 ;  /* 0x00000654250e7896 */ /* 0x000fe20008000019 */
[----:B------:R-:W-:Y:S10]  /*4b20*/  VIADD R30, R30, 0x1 ;  /* 0x000000011e1e7836 */ /* 0x000ff40000000000 */
[----:B------:R1:W-:Y:S02]  /*4b30*/  @!UP2 UTMALDG.3D [UR24], [UR18], desc[UR16] ;  /* 0x000010181200a5b4 */ /* 0x0003e40008011000 */
[----:B-1----:R-:W-:Y:S01]  /*4b40*/  @!P1 ISETP.NE.AND P2, PT, R3, 0x1, PT ;  /* 0x000000010300980c */ /* 0x002fe20003f45270 */
[C---:B----4-:R-:W-:Y:S01]  /*4b50*/  @!P1 IMAD.HI.U32 R14, R13.reuse, R14, RZ ;  /* 0x0000000e0d0e9227 */ /* 0x050fe200078e00ff */
[----:B-----5:R-:W-:Y:S01]  /*4b60*/  @!P1 ISETP.NE.AND P0, PT, R10, 0x1, PT ;  /* 0x000000010a00980c */ /* 0x020fe20003f05270 */
[----:B------:R1:W-:Y:S01]  /*4b70*/  @!UP1 UTMALDG.3D [UR8], [UR18], desc[UR16] ;  /* 0x00001008120095b4 */ /* 0x0003e20008011000 */
[----:B------:R1:W-:Y:S01]  /*4b80*/  @!P4 SYNCS.ARRIVE.TRANS64.RED.A0TR RZ, [UR7+0x50], R20 ;  /* 0x00005014ffffc9a7 */ /* 0x0003e20008300407 */
[C---:B------:R-:W-:Y:S01]  /*4b90*/  @!P1 IMAD.HI.U32 R11, R8.reuse, R11, RZ ;  /* 0x0000000b080b9227 */ /* 0x040fe200078e00ff */
[----:B------:R-:W-:Y:S04]  /*4ba0*/  @!P1 SHF.R.U32.HI R14, RZ, R15, R14 ;  /* 0x0000000fff0e9219 */ /* 0x000fe8000001160e */
[----:B--2---:R-:W-:Y:S02]  /*4bb0*/  @!P1 SHF.R.U32.HI R9, RZ, R0, R11 ;  /* 0x00000000ff099219 */ /* 0x004fe4000001160b */
[----:B------:R-:W-:Y:S02]  /*4bc0*/  @!P1 SEL R14, R13, R14, !P2 ;  /* 0x0000000e0d0e9207 */ /* 0x000fe40005000000 */
[----:B------:R-:W-:Y:S05]  /*4bd0*/  @!P1 SEL R9, R8, R9, !P0 ;  /* 0x0000000908099207 */ /* 0x000fea0004000000 */
[----:B------:R-:W-:Y:S01]  /*4be0*/  @!P1 IMAD.IADD R0, R9, 0x1, -R14 ;  /* 0x0000000109009824 */ /* 0x000fe200078e0a0e */
[----:B------:R-:W-:Y:S01]  /*4bf0*/  SYNCS.ARRIVE.TRANS64.RED.A1T0 RZ, [UR14], RZ ;  /* 0x000000ffffff79a7 */ /* 0x000fe2000810040e */
[----:B------:R-:W-:Y:S02]  /*4c00*/  @!P1 IMAD.IADD R9, R14, 0x1, -R9 ;  /* 0x000000010e099824 */ /* 0x000fe400078e0a09 */
[----:B------:R-:W-:Y:S02]  /*4c10*/  @!P1 IMAD R13, R0, R3, R13 ;  /* 0x00000003000d9224 */ /* 0x000fe400078e020d */
[----:B------:R-:W-:Y:S01]  /*4c20*/  @!P1 IMAD R8, R9, R10, R8 ;  /* 0x0000000a09089224 */ /* 0x000fe200078e0208 */
[----:B------:R-:W2:Y:S02]  /*4c30*/  SYNCS.PHASECHK.TRANS64.TRYWAIT P5, [UR7+0x68], R12 ;  /* 0x0000680cff0075a7 */ /* 0x000ea400080a1107 */
[----:B-12---:R-:W-:Y:S05]  /*4c40*/  @!P5 BRA `(.L_x_94) ;  /* 0x0000003400d8d947 */ /* 0x006fea0003800000 */
.L_x_161:
[----:B-1----:R-:W-:Y:S01]  /*4c50*/  @!P4 IADD3 R3, P0, PT, R32, 0x580, RZ ;  /* 0x000005802003c810 */ /* 0x002fe20007f1e0ff */
[----:B------:R-:W-:Y:S01]  /*4c60*/  VOTEU.ALL UP1, P4 ;  /* 0x0000000000ff7886 */ /* 0x000fe20002020000 */
[----:B------:R-:W-:Y:S01]  /*4c70*/  VOTEU.ALL UP2, P4 ;  /* 0x0000000000ff7886 */ /* 0x000fe20002040000 */
[----:B------:R-:W-:Y:S01]  /*4c80*/  UMOV UR14, 0x0 ;  /* 0x00000000000e7882 */ /* 0x000fe20000000000 */
[----:B------:R-:W-:Y:S01]  /*4c90*/  @!P4 R2UR UR9, R3 ;  /* 0x000000000309c2ca */ /* 0x000fe200000e0000 */
[----:B------:R-:W-:Y:S01]  /*4ca0*/  @!P4 IMAD.X R0, RZ, RZ, R33, P0 ;  /* 0x000000ffff00c224 */ /* 0x000fe200000e0621 */
[----:B------:R-:W-:Y:S01]  /*4cb0*/  @!UP1 UIADD3 UR17, UPT, UPT, UR7, 0x58, URZ ;  /* 0x0000005807119890 */ /* 0x000fe2000fffe0ff */
[----:B------:R-:W-:Y:S01]  /*4cc0*/  ISETP.NE.AND P0, PT, R30, 0x2, PT ;  /* 0x000000021e00780c */ /* 0x000fe20003f05270 */
[----:B------:R-:W-:Y:S01]  /*4cd0*/  @!UP1 UIADD3 UR18, UPT, UPT, UR26, 0x20, URZ ;  /* 0x000000201a129890 */ /* 0x000fe2000fffe0ff */
[----:B------:R-:W-:Y:S01]  /*4ce0*/  LOP3.LUT R31, R31, 0x1, RZ, 0x3c, !PT ;  /* 0x000000011f1f7812 */ /* 0x000fe200078e3cff */
[----:B------:R-:W-:Y:S01]  /*4cf0*/  @!UP1 UIADD3 UR16, UPT, UPT, UR7, 0x1200, URZ ;  /* 0x0000120007109890 */ /* 0x000fe2000fffe0ff */
[----:B------:R-:W-:Y:S01]  /*4d00*/  @!P4 R2UR UR8, R0 ;  /* 0x000000000008c2ca */ /* 0x000fe200000e0000 */
[----:B------:R-:W-:Y:S01]  /*4d10*/  UMOV UR15, 0x10000000 ;  /* 0x10000000000f7882 */ /* 0x000fe20000000000 */
[----:B------:R-:W-:Y:S01]  /*4d20*/  UMOV UR19, UR27 ;  /* 0x0000001b00137c82 */ /* 0x000fe20008000000 */
[----:B------:R-:W-:Y:S01]  /*4d30*/  UMOV UR20, UR36 ;  /* 0x0000002400147c82 */ /* 0x000fe20008000000 */
[----:B------:R-:W-:Y:S01]  /*4d40*/  @!UP1 UIADD3 UR10, UPT, UPT, UR26, 0x60, URZ ;  /* 0x000000601a0a9890 */ /* 0x000fe2000fffe0ff */
[----:B------:R-:W-:Y:S01]  /*4d50*/  SEL R0, RZ, 0x1, P0 ;  /* 0x00000001ff007807 */ /* 0x000fe20000000000 */
[----:B------:R-:W-:Y:S01]  /*4d60*/  IMAD.U32 R10, RZ, RZ, UR9 ;  /* 0x00000009ff0a7e24 */ /* 0x000fe2000f8e00ff */
[----:B------:R-:W-:Y:S01]  /*4d70*/  UMOV UR11, UR27 ;  /* 0x0000001b000b7c82 */ /* 0x000fe20008000000 */
[----:B------:R-:W-:Y:S01]  /*4d80*/  UMOV UR12, UR36 ;  /* 0x00000024000c7c82 */ /* 0x000fe20008000000 */
[----:B------:R-:W-:Y:S01]  /*4d90*/  UMOV UR9, UR17 ;  /* 0x0000001100097c82 */ /* 0x000fe20008000000 */
[----:B------:R-:W-:Y:S01]  /*4da0*/  @P3 R2UR UR36, R28 ;  /* 0x000000001c2432ca */ /* 0x000fe200000e0000 */
[----:B------:R-:W-:Y:S01]  /*4db0*/  IMAD.IADD R20, R8, 0x1, R94 ;  /* 0x0000000108147824 */ /* 0x000fe200078e025e */
[----:B------:R-:W-:Y:S01]  /*4dc0*/  @!P4 R2UR UR22, R10 ;  /* 0x000000000a16c2ca */ /* 0x000fe200000e0000 */
[----:B------:R-:W-:Y:S01]  /*4dd0*/  IMAD.U32 R11, RZ, RZ, UR8 ;  /* 0x00000008ff0b7e24 */ /* 0x000fe2000f8e00ff */
[----:B------:R-:W-:Y:S01]  /*4de0*/  @!UP1 UIADD3 UR8, UPT, UPT, UR7, 0x1a00, URZ ;  /* 0x00001a0007089890 */ /* 0x000fe2000fffe0ff */
[----:B------:R-:W-:Y:S01]  /*4df0*/  LOP3.LUT R29, R29, R0, RZ, 0x3c, !PT ;  /* 0x000000001d1d7212 */ /* 0x000fe200078e3cff */
[----:B------:R-:W-:Y:S01]  /*4e00*/  VOTEU.ALL UP1, P4 ;  /* 0x0000000000ff7886 */ /* 0x000fe20002020000 */
[----:B------:R-:W-:Y:S01]  /*4e10*/  IMAD.IADD R21, R13, 0x1, R96 ;  /* 0x000000010d157824 */ /* 0x000fe200078e0260 */
[----:B------:R-:W-:Y:S02]  /*4e20*/  @!P4 R2UR UR23, R11 ;  /* 0x000000000b17c2ca */ /* 0x000fe400000e0000 */
[----:B------:R-:W-:Y:S11]  /*4e30*/  SEL R30, R30, RZ, P0 ;  /* 0x000000ff1e1e7207 */ /* 0x000ff60000000000 */
[----:B------:R2:W-:Y:S01]  /*4e40*/  @!UP2 UTMALDG.3D [UR16], [UR22], desc[UR14] ;  /* 0x00000e101600a5b4 */ /* 0x0005e20008011000 */
[----:B------:R2:W-:Y:S01]  /*4e50*/  @!UP1 UTMALDG.3D [UR8], [UR22], desc[UR14] ;  /* 0x00000e08160095b4 */ /* 0x0005e20008011000 */
[----:B------:R2:W-:Y:S01]  /*4e60*/  @!P4 SYNCS.ARRIVE.TRANS64.RED.A0TR RZ, [UR7+0x58], R23 ;  /* 0x00005817ffffc9a7 */ /* 0x0005e20008300407 */
[----:B------:R-:W-:Y:S01]  /*4e70*/  UPLOP3.LUT UP1, UPT, UPT, UPT, UPT, 0x80, 0x8 ;  /* 0x000000000008789c */ /* 0x000fe20003f2f070 */
[----:B------:R-:W-:Y:S01]  /*4e80*/  SYNCS.ARRIVE.TRANS64.RED.A1T0 RZ, [UR13], RZ ;  /* 0x000000ffffff79a7 */ /* 0x000fe2000810040d */
[----:B------:R-:W-:Y:S09]  /*4e90*/  @P3 BRA `(.L_x_95) ;  /* 0xfffffff400203947 */ /* 0x000ff2000383ffff */
[----:B------:R-:W-:-:S04]  /*4ea0*/  SHF.L.U32 R3, R31, 0x1f, RZ ;  /* 0x0000001f1f037819 */ /* 0x000fc800000006ff */
[----:B------:R-:W1:Y:S02]  /*4eb0*/  SYNCS.PHASECHK.TRANS64.TRYWAIT P0, [UR7+0x60], R3 ;  /* 0x00006003ff0075a7 */ /* 0x000e640008001107 */
[----:B-1----:R-:W-:Y:S05]  /*4ec0*/  @!P0 BRA `(.L_x_96) ;  /* 0x0000003400508947 */ /* 0x002fea0003800000 */
.L_x_163:
[----:B-1----:R-:W-:-:S07]  /*4ed0*/  MOV R0, UR7 ;  /* 0x0000000700007c02 */ /* 0x002fce0008000f00 */
.L_x_97:
[----:B-1----:R-:W-:-:S04]  /*4ee0*/  SHF.L.U32 R3, R31, 0x1f, RZ ;  /* 0x0000001f1f037819 */ /* 0x002fc800000006ff */
[----:B------:R1:W4:Y:S03]  /*4ef0*/  SYNCS.PHASECHK.TRANS64.TRYWAIT P0, [R0+URZ+0x68], R3 ;  /* 0x00006803000075a7 */ /* 0x00032600080011ff */
[----:B----4-:R-:W-:Y:S05]  /*4f00*/  @!P0 NANOSLEEP.SYNCS 0x989680 ;  /* 0x009896800000895d */ /* 0x010fea0003900000 */
[----:B------:R-:W4:Y:S02]  /*4f10*/  @!P0 SYNCS.PHASECHK.TRANS64 P0, [R0+URZ+0x68], R3 ;  /* 0x00006803000085a7 */ /* 0x000f2400080010ff */
[----:B--2-4-:R-:W-:Y:S05]  /*4f20*/  @P0 EXIT ;  /* 0x000000000000094d */ /* 0x014fea0003800000 */
[----:B------:R-:W-:Y:S05]  /*4f30*/  BRA `(.L_x_97) ;  /* 0xfffffffc00e87947 */ /* 0x000fea000383ffff */
.L_x_86:
[----:B------:R-:W-:-:S06]  /*4f40*/  UISETP.GE.AND UP1, UPT, UR10, 0x4, UPT ;  /* 0x000000040a00788c */ /* 0x000fcc000bf26270 */
[----:B------:R-:W-:-:S13]  /*4f50*/  PLOP3.LUT P0, PT, PT, PT, UP1, 0x80, 0x8 ;  /* 0x000000000008781c */ /* 0x000fda0003f0f018 */
[----:B------:R-:W-:Y:S05]  /*4f60*/  @!P0 EXIT ;  /* 0x000000000000894d */ /* 0x000fea0003800000 */
[----:B------:R-:W-:Y:S01]  /*4f70*/  BAR.SYNC.DEFER_BLOCKING 0x6, 0xa0 ;  /* 0x0182800000007b1d */ /* 0x000fe20000010000 */
[C---:B------:R-:W-:Y:S01]  /*4f80*/  IMAD.SHL.U32 R101, R109.reuse, 0x20, RZ ;  /* 0x000000206d657824 */ /* 0x040fe200078e00ff */
[----:B------:R-:W-:Y:S01]  /*4f90*/  CS2R R106, SRZ ;  /* 0x00000000006a7805 */ /* 0x000fe2000001ff00 */
[C---:B------:R-:W-:Y:S01]  /*4fa0*/  IMAD.SHL.U32 R3, R109.reuse, 0x4, RZ ;  /* 0x000000046d037824 */ /* 0x040fe200078e00ff */
[----:B------:R-:W-:Y:S01]  /*4fb0*/  CS2R R104, SRZ ;  /* 0x0000000000687805 */ /* 0x000fe2000001ff00 */
[----:B------:R-:W-:Y:S01]  /*4fc0*/  IMAD.U32 R47, R109, 0x10000, RZ ;  /* 0x000100006d2f7824 */ /* 0x000fe200078e00ff */
[----:B------:R-:W-:Y:S02]  /*4fd0*/  UMOV UR49, 0x400 ;  /* 0x0000040000317882 */ /* 0x000fe40000000000 */
[----:B------:R-:W1:Y:S01]  /*4fe0*/  LDC R99, c[0x0][0x370] ;  /* 0x0000dc00ff637b82 */ /* 0x000e620000000800 */
[----:B------:R-:W-:Y:S01]  /*4ff0*/  ULEA UR49, UR37, UR49, 0x18 ;  /* 0x0000003125317291 */ /* 0x000fe2000f8ec0ff */
[C---:B------:R-:W-:Y:S01]  /*5000*/  LOP3.LUT R2, R101.reuse, 0x80, RZ, 0xc0, !PT ;  /* 0x0000008065027812 */ /* 0x040fe200078ec0ff */
[----:B------:R-:W-:Y:S01]  /*5010*/  IMAD.SHL.U32 R5, R102, 0x400, RZ ;  /* 0x0000040066057824 */ /* 0x000fe200078e00ff */
[C---:B------:R-:W-:Y:S01]  /*5020*/  LOP3.LUT R100, R101.reuse, 0xb60, RZ, 0xc0, !PT ;  /* 0x00000b6065647812 */ /* 0x040fe200078ec0ff */
[----:B------:R-:W-:Y:S01]  /*5030*/  UIADD3 UR4, UPT, UPT, UR49, 0x2200, URZ ;  /* 0x0000220031047890 */ /* 0x000fe2000fffe0ff */
[----:B------:R-:W-:Y:S01]  /*5040*/  LOP3.LUT R3, R2, 0x10, R3, 0xf8, !PT ;  /* 0x0000001002037812 */ /* 0x000fe200078ef803 */
[----:B------:R-:W-:Y:S01]  /*5050*/  IMAD.SHL.U32 R2, R102, 0x200000, RZ ;  /* 0x0020000066027824 */ /* 0x000fe200078e00ff */
[----:B------:R-:W2:Y:S01]  /*5060*/  LDC R42, c[0x0][0xb0c] ;  /* 0x0002c300ff2a7b82 */ /* 0x000ea20000000800 */
[----:B------:R-:W-:Y:S01]  /*5070*/  LOP3.LUT R100, R100, 0x400, R5, 0xf8, !PT ;  /* 0x0000040064647812 */ /* 0x000fe200078ef805 */
[----:B------:R-:W-:Y:S01]  /*5080*/  IMAD.MOV.U32 R44, RZ, RZ, RZ ;  /* 0x000000ffff2c7224 */ /* 0x000fe200078e00ff */
[----:B------:R-:W-:Y:S01]  /*5090*/  LOP3.LUT P0, RZ, R101, 0x80, RZ, 0xc0, !PT ;  /* 0x0000008065ff7812 */ /* 0x000fe2000780c0ff */
[----:B------:R-:W-:Y:S01]  /*50a0*/  IMAD.MOV.U32 R112, RZ, RZ, RZ ;  /* 0x000000ffff707224 */ /* 0x000fe200078e00ff */
[----:B------:R-:W-:Y:S01]  /*50b0*/  LOP3.LUT R2, R2, 0x200000, RZ, 0xc0, !PT ;  /* 0x0020000002027812 */ /* 0x000fe200078ec0ff */
[----:B------:R-:W-:Y:S01]  /*50c0*/  IMAD.U32 R108, RZ, RZ, UR4 ;  /* 0x00000004ff6c7e24 */ /* 0x000fe2000f8e00ff */
[----:B------:R-:W-:Y:S01]  /*50d0*/  LOP3.LUT R100, R100, R3, RZ, 0xfc, !PT ;  /* 0x0000000364647212 */ /* 0x000fe200078efcff */
[----:B------:R-:W3:Y:S01]  /*50e0*/  LDC R97, c[0x0][0xb20] ;  /* 0x0002c800ff617b82 */ /* 0x000ee20000000800 */
[----:B------:R-:W4:Y:S01]  /*50f0*/  LDS R0, [UR49+0x130] ;  /* 0x00013031ff007984 */ /* 0x000f220008000800 */
[----:B------:R-:W-:Y:S01]  /*5100*/  LOP3.LUT R47, R2, 0x400000, R47, 0xf8, !PT ;  /* 0x00400000022f7812 */ /* 0x000fe200078ef82f */
[----:B------:R-:W1:Y:S01]  /*5110*/  LDCU.64 UR52, c[0x0][0x348] ;  /* 0x00006900ff3477ac */ /* 0x000e620008000a00 */
[----:B------:R-:W-:-:S02]  /*5120*/  P2R R2, PR, RZ, 0x1 ;  /* 0x00000001ff027803 */ /* 0x000fc40000000000 */
[----:B------:R-:W-:Y:S01]  /*5130*/  LOP3.LUT R109, R109, 0x60, RZ, 0xc0, !PT ;  /* 0x000000606d6d7812 */ /* 0x000fe200078ec0ff */
[----:B------:R-:W1:Y:S01]  /*5140*/  LDCU.64 UR38, c[0x0][0x888] ;  /* 0x00011100ff2677ac */ /* 0x000e620008000a00 */
[----:B------:R-:W1:Y:S01]  /*5150*/  LDC R41, c[0x0][0xb30] ;  /* 0x0002cc00ff297b82 */ /* 0x000e620000000800 */
[----:B------:R-:W1:Y:S01]  /*5160*/  LDCU.64 UR44, c[0x0][0x890] ;  /* 0x00011200ff2c77ac */ /* 0x000e620008000a00 */
[----:B------:R-:W-:-:S06]  /*5170*/  UIADD3 UR48, UPT, UPT, UR49, 0x200, URZ ;  /* 0x0000020031307890 */ /* 0x000fcc000fffe0ff */
[----:B------:R-:W1:Y:S08]  /*5180*/  LDC.64 R92, c[0x0][0xb10] ;  /* 0x0002c400ff5c7b82 */ /* 0x000e700000000a00 */
[----:B------:R-:W1:Y:S08]  /*5190*/  LDC.64 R38, c[0x0][0xb18] ;  /* 0x0002c600ff267b82 */ /* 0x000e700000000a00 */
[----:B------:R-:W1:Y:S08]  /*51a0*/  LDC.64 R36, c[0x0][0xb28] ;  /* 0x0002ca00ff247b82 */ /* 0x000e700000000a00 */
[----:B------:R-:W1:Y:S01]  /*51b0*/  LDC.64 R90, c[0x0][0x8b0] ;  /* 0x00022c00ff5a7b82 */ /* 0x000e620000000a00 */
[----:B----4-:R-:W-:-:S07]  /*51c0*/  IMAD.IADD R47, R0, 0x1, R47 ;  /* 0x00000001002f7824 */ /* 0x010fce00078e022f */
[----:B------:R-:W4:Y:S08]  /*51d0*/  LDC.64 R88, c[0x0][0x8a8] ;  /* 0x00022a00ff587b82 */ /* 0x000f300000000a00 */
[----:B--23--:R-:W1:Y:S02]  /*51e0*/  LDC R98, c[0x0][0x374] ;  /* 0x0000dd00ff627b82 */ /* 0x00ce640000000800 */
.L_x_123:
[----:B------:R-:W-:Y:S02]  /*51f0*/  LEA R0, R112, UR49, 0x3 ;  /* 0x0000003170007c11 */ /* 0x000fe4000f8e18ff */
[----:B------:R-:W-:Y:S02]  /*5200*/  SHF.L.U32 R3, R106, 0x1f, RZ ;  /* 0x0000001f6a037819 */ /* 0x000fe400000006ff */
[----:B------:R-:W-:Y:S02]  /*5210*/  LEA R16, R112, UR49, 0x4 ;  /* 0x0000003170107c11 */ /* 0x000fe4000f8e20ff */
[----:B------:R-:W2:Y:S02]  /*5220*/  SYNCS.PHASECHK.TRANS64.TRYWAIT P0, [R0+URZ+0x80], R3 ;  /* 0x00008003000075a7 */ /* 0x000ea400080011ff */
[----:B-12---:R-:W-:Y:S05]  /*5230*/  @!P0 BRA `(.L_x_98) ;  /* 0x00000030008c8947 */ /* 0x006fea0003800000 */
.L_x_164:
[----:B------:R-:W3:Y:S01]  /*5240*/  LDC.64 R12, c[0x0][0xb10] ;  /* 0x0002c400ff0c7b82 */ /* 0x000ee20000000a00 */
[----:B------:R-:W4:Y:S01]  /*5250*/  LDS.128 R16, [R16+0x110] ;  /* 0x0001100010107984 */ /* 0x000f220000000c00 */
[----:B-1----:R-:W-:Y:S01]  /*5260*/  ISETP.NE.AND P1, PT, R41, 0x1, PT ;  /* 0x000000012900780c */ /* 0x002fe20003f25270 */
[----:B--2---:R-:W-:Y:S01]  /*5270*/  VIADD R0, R0, 0x90 ;  /* 0x0000009000007836 */ /* 0x004fe20000000000 */
[----:B------:R-:W-:Y:S04]  /*5280*/  ISETP.GE.AND P0, PT, R40, 0x1, PT ;  /* 0x000000012800780c */ /* 0x000fe80003f06270 */
[----:B------:R-:W1:Y:S01]  /*5290*/  LDC.64 R10, c[0x0][0xb18] ;  /* 0x0002c600ff0a7b82 */ /* 0x000e620000000a00 */
[----:B------:R-:W-:Y:S01]  /*52a0*/  PRMT R0, RZ, 0x654, R0 ;  /* 0x00000654ff007816 */ /* 0x000fe20000000000 */
[----:B------:R-:W-:Y:S01]  /*52b0*/  @!PT LDS RZ, [RZ] ;  /* 0x00000000fffff984 */ /* 0x000fe20000000800 */
[----:B------:R-:W-:Y:S01]  /*52c0*/  @!PT LDS RZ, [RZ] ;  /* 0x00000000fffff984 */ /* 0x000fe20000000800 */
[----:B------:R-:W-:Y:S01]  /*52d0*/  @!PT LDS RZ, [RZ] ;  /* 0x00000000fffff984 */ /* 0x000fe20000000800 */
[----:B------:R-:W-:Y:S01]  /*52e0*/  @!PT LDS RZ, [RZ] ;  /* 0x00000000fffff984 */ /* 0x000fe20000000800 */
[----:B------:R2:W-:Y:S06]  /*52f0*/  MEMBAR.ALL.CTA ;  /* 0x0000000000007992 */ /* 0x0005ec0000008000 */
[----:B--2---:R-:W2:Y:S01]  /*5300*/  FENCE.VIEW.ASYNC.S ;  /* 0x00000000000073c6 */ /* 0x004ea20000000000 */
[----:B------:R-:W1:Y:S08]  /*5310*/  @!P1 LDC R14, c[0x0][0xb20] ;  /* 0x0002c800ff0e9b82 */ /* 0x000e700000000800 */
[----:B------:R-:W1:Y:S01]  /*5320*/  @!P1 LDC R9, c[0x0][0xb0c] ;  /* 0x0002c300ff099b82 */ /* 0x000e620000000800 */
[----:B--2---:R2:W-:Y:S01]  /*5330*/  SYNCS.ARRIVE.TRANS64.RED.A1T0 RZ, [R0+URZ], RZ ;  /* 0x000000ff00ff79a7 */ /* 0x0045e200081004ff */
[----:B----4-:R-:W-:Y:S04]  /*5340*/  LOP3.LUT P4, RZ, R18, 0x1, RZ, 0xc0, !PT ;  /* 0x0000000112ff7812 */ /* 0x010fe8000788c0ff */
[----:B------:R-:W-:Y:S09]  /*5350*/  P2R R110, PR, RZ, 0x10 ;  /* 0x00000010ff6e7803 */ /* 0x000ff20000000000 */
[----:B------:R-:W-:Y:S02]  /*5360*/  @P4 MOV R45, R16 ;  /* 0x00000010002d4202 */ /* 0x000fe40000000f00 */
[----:B------:R-:W-:Y:S01]  /*5370*/  @P4 LOP3.LUT R43, R17, 0xffff, RZ, 0xc0, !PT ;  /* 0x0000ffff112b4812 */ /* 0x000fe200078ec0ff */
[----:B--23--:R-:W-:Y:S06]  /*5380*/  @!P0 BRA `(.L_x_99) ;  /* 0x0000000000a48947 */ /* 0x00cfec0003800000 */
[----:B------:R-:W-:Y:S01]  /*5390*/  IMAD.HI.U32 R24, R98, R39, RZ ;  /* 0x0000002762187227 */ /* 0x000fe200078e00ff */
[----:B------:R-:W-:Y:S02]  /*53a0*/  ISETP.NE.AND P0, PT, R38, 0x1, PT ;  /* 0x000000012600780c */ /* 0x000fe40003f05270 */
[----:B------:R-:W-:Y:S01]  /*53b0*/  ISETP.NE.AND P2, PT, R40, 0x1, PT ;  /* 0x000000012800780c */ /* 0x000fe20003f45270 */
[-C--:B------:R-:W-:Y:S01]  /*53c0*/  IMAD.HI.U32 R22, R99, R92.reuse, RZ ;  /* 0x0000005c63167227 */ /* 0x080fe200078e00ff */
[----:B------:R-:W-:Y:S02]  /*53d0*/  SHF.R.U32.HI R23, RZ, R97, R24 ;  /* 0x00000061ff177219 */ /* 0x000fe40000011618 */
[----:B------:R-:W-:Y:S01]  /*53e0*/  ISETP.NE.AND P3, PT, R42, 0x1, PT ;  /* 0x000000012a00780c */ /* 0x000fe20003f65270 */
[----:B------:R-:W-:Y:S01]  /*53f0*/  IMAD.HI.U32 R28, R43, R39, RZ ;  /* 0x000000272b1c7227 */ /* 0x000fe200078e00ff */
[----:B------:R-:W-:Y:S02]  /*5400*/  SHF.R.U32.HI R22, RZ, R93, R22 ;  /* 0x0000005dff167219 */ /* 0x000fe40000011616 */
[----:B------:R-:W-:Y:S01]  /*5410*/  SEL R3, R98, R23, !P0 ;  /* 0x0000001762037207 */ /* 0x000fe20004000000 */
[----:B------:R-:W-:Y:S01]  /*5420*/  IMAD.HI.U32 R26, R45, R92, RZ ;  /* 0x0000005c2d1a7227 */ /* 0x000fe200078e00ff */
[----:B------:R-:W-:Y:S03]  /*5430*/  SEL R7, R99, R22, !P3 ;  /* 0x0000001663077207 */ /* 0x000fe60005800000 */
[-C--:B------:R-:W-:Y:S01]  /*5440*/  IMAD.HI.U32 R22, R3, R36.reuse, RZ ;  /* 0x0000002403167227 */ /* 0x080fe200078e00ff */
[----:B------:R-:W-:Y:S03]  /*5450*/  SHF.R.U32.HI R26, RZ, R93, R26 ;  /* 0x0000005dff1a7219 */ /* 0x000fe6000001161a */
[----:B------:R-:W-:Y:S01]  /*5460*/  IMAD.HI.U32 R24, R7, R36, RZ ;  /* 0x0000002407187227 */ /* 0x000fe200078e00ff */
[----:B------:R-:W-:Y:S02]  /*5470*/  @P2 SHF.R.U32.HI R3, RZ, R37, R22 ;  /* 0x00000025ff032219 */ /* 0x000fe40000011616 */
[----:B------:R-:W-:Y:S02]  /*5480*/  SHF.R.U32.HI R22, RZ, R97, R28 ;  /* 0x00000061ff167219 */ /* 0x000fe4000001161c */
[----:B------:R-:W-:Y:S01]  /*5490*/  @P2 SHF.R.U32.HI R7, RZ, R37, R24 ;  /* 0x00000025ff072219 */ /* 0x000fe20000011618 */
[C---:B------:R-:W-:Y:S01]  /*54a0*/  IMAD R2, R40.reuse, R3, RZ ;  /* 0x0000000328027224 */ /* 0x040fe200078e02ff */
[----:B------:R-:W-:Y:S02]  /*54b0*/  SEL R5, R43, R22, !P0 ;  /* 0x000000162b057207 */ /* 0x000fe40004000000 */
[----:B------:R-:W-:Y:S01]  /*54c0*/  SEL R3, R45, R26, !P3 ;  /* 0x0000001a2d037207 */ /* 0x000fe20005800000 */
[----:B------:R-:W-:Y:S01]  /*54d0*/  IMAD R4, R40, R7, RZ ;  /* 0x0000000728047224 */ /* 0x000fe200078e02ff */
[C---:B------:R-:W-:Y:S01]  /*54e0*/  ISETP.GE.AND P0, PT, R5.reuse, R2, PT ;  /* 0x000000020500720c */ /* 0x040fe20003f06270 */
[----:B------:R-:W-:Y:S03]  /*54f0*/  IMAD.HI.U32 R6, R5, R36, RZ ;  /* 0x0000002405067227 */ /* 0x000fe600078e00ff */
[----:B------:R-:W-:Y:S01]  /*5500*/  ISETP.GE.OR P0, PT, R3, R4, P0 ;  /* 0x000000040300720c */ /* 0x000fe20000706670 */
[----:B------:R-:W-:Y:S01]  /*5510*/  IMAD.MOV R4, RZ, RZ, -R3 ;  /* 0x000000ffff047224 */ /* 0x000fe200078e0a03 */
[-C--:B------:R-:W-:Y:S03]  /*5520*/  SHF.R.U32.HI R6, RZ, R37.reuse, R6 ;  /* 0x00000025ff067219 */ /* 0x080fe60000011606 */
[----:B------:R-:W-:Y:S01]  /*5530*/  IMAD R45, R42, R4, R45 ;  /* 0x000000042a2d7224 */ /* 0x000fe200078e022d */
[----:B------:R-:W-:Y:S05]  /*5540*/  SEL R15, R5, R6, !P2 ;  /* 0x00000006050f7207 */ /* 0x000fea0005000000 */
[----:B------:R-:W-:Y:S02]  /*5550*/  IMAD.MOV R6, RZ, RZ, -R15 ;  /* 0x000000ffff067224 */ /* 0x000fe400078e0a0f */
[C---:B------:R-:W-:Y:S04]  /*5560*/  @!P0 IMAD.HI.U32 R2, R3.reuse, R36, RZ ;  /* 0x0000002403028227 */ /* 0x040fe800078e00ff */
[----:B------:R-:W-:Y:S01]  /*5570*/  IMAD R6, R40, R6, R5 ;  /* 0x0000000628067224 */ /* 0x000fe200078e0205 */
[----:B------:R-:W-:Y:S04]  /*5580*/  @!P0 SHF.R.U32.HI R2, RZ, R37, R2 ;  /* 0x00000025ff028219 */ /* 0x000fe80000011602 */
[----:B------:R-:W-:Y:S02]  /*5590*/  @!P0 SEL R0, R3, R2, !P2 ;  /* 0x0000000203008207 */ /* 0x000fe40005000000 */
[----:B------:R-:W-:Y:S02]  /*55a0*/  IADD3 R2, PT, PT, -R5, RZ, RZ ;  /* 0x000000ff05027210 */ /* 0x000fe40007ffe1ff */
[----:B------:R-:W-:Y:S01]  /*55b0*/  @!P0 IADD3 R8, PT, PT, R15, -R0, RZ ;  /* 0x800000000f088210 */ /* 0x000fe20007ffe0ff */
[----:B------:R-:W-:Y:S02]  /*55c0*/  @!P0 IMAD R0, R7, R6, R0 ;  /* 0x0000000607008224 */ /* 0x000fe400078e0200 */
[----:B------:R-:W-:Y:S02]  /*55d0*/  IMAD R43, R38, R2, R43 ;  /* 0x00000002262b7224 */ /* 0x000fe400078e022b */
[----:B------:R-:W-:Y:S02]  /*55e0*/  @!P0 IMAD R5, R8, R40, R3 ;  /* 0x0000002808058224 */ /* 0x000fe400078e0203 */
[----:B------:R-:W-:Y:S04]  /*55f0*/  @!P0 IMAD.MOV.U32 R3, RZ, RZ, R0 ;  /* 0x000000ffff038224 */ /* 0x000fe800078e0000 */
[----:B------:R-:W-:Y:S02]  /*5600*/  IMAD R45, R3, R42, R45 ;  /* 0x0000002a032d7224 */ /* 0x000fe400078e022d */
[----:B------:R-:W-:Y:S07]  /*5610*/  IMAD R43, R5, R38, R43 ;  /* 0x00000026052b7224 */ /* 0x000fee00078e022b */
.L_x_99:
[----:B-1----:R-:W-:Y:S01]  /*5620*/  @!P1 ISETP.NE.AND P0, PT, R10, 0x1, PT ;  /* 0x000000010a00980c */ /* 0x002fe20003f05270 */
[----:B------:R-:W-:Y:S01]  /*5630*/  @!P1 IMAD.HI.U32 R0, R45, R12, RZ ;  /* 0x0000000c2d009227 */ /* 0x000fe200078e00ff */
[----:B------:R-:W-:Y:S01]  /*5640*/  @!P1 ISETP.NE.AND P2, PT, R9, 0x1, PT ;  /* 0x000000010900980c */ /* 0x000fe20003f45270 */
[----:B------:R-:W-:Y:S01]  /*5650*/  ULOP3.LUT UP0, URZ, UR48, 0x90, URZ, 0xc0, !UPT ;  /* 0x0000009030ff7892 */ /* 0x000fe2000f80c0ff */
[----:B------:R-:W-:Y:S01]  /*5660*/  R2UR UR42, R21 ;  /* 0x00000000152a72ca */ /* 0x000fe200000e0000 */
[----:B------:R-:W-:Y:S01]  /*5670*/  @!P1 IMAD.HI.U32 R3, R43, R11, RZ ;  /* 0x0000000b2b039227 */ /* 0x000fe200078e00ff */
[----:B------:R-:W-:Y:S02]  /*5680*/  @!P1 SHF.R.U32.HI R0, RZ, R13, R0 ;  /* 0x0000000dff009219 */ /* 0x000fe40000011600 */
[----:B------:R-:W-:Y:S01]  /*5690*/  R2UR UR41, R20 ;  /* 0x00000000142972ca */ /* 0x000fe200000e0000 */
[----:B------:R-:W-:Y:S01]  /*56a0*/  VIADD R112, R112, 0x1 ;  /* 0x0000000170707836 */ /* 0x000fe20000000000 */
[----:B------:R-:W-:Y:S02]  /*56b0*/  @!P1 SHF.R.U32.HI R2, RZ, R14, R3 ;  /* 0x0000000eff029219 */ /* 0x000fe40000011603 */
[----:B------:R-:W-:Y:S02]  /*56c0*/  @!P1 SEL R3, R45, R0, !P2 ;  /* 0x000000002d039207 */ /* 0x000fe40005000000 */
[----:B------:R-:W-:Y:S02]  /*56d0*/  @!P1 SEL R2, R43, R2, !P0 ;  /* 0x000000022b029207 */ /* 0x000fe40004000000 */
[----:B------:R-:W-:Y:S01]  /*56e0*/  @P4 SHF.R.U32.HI R103, RZ, 0x10, R17 ;  /* 0x00000010ff674819 */ /* 0x000fe20000011611 */
[----:B------:R-:W-:Y:S02]  /*56f0*/  USHF.L.U32 UR42, UR42, 0x6, URZ ;  /* 0x000000062a2a7899 */ /* 0x000fe400080006ff */
[----:B------:R-:W-:Y:S02]  /*5700*/  @!P1 IMAD.IADD R0, R2, 0x1, -R3 ;  /* 0x0000000102009824 */ /* 0x000fe400078e0a03 */
[----:B------:R-:W-:Y:S01]  /*5710*/  @!P1 IMAD.IADD R2, R3, 0x1, -R2 ;  /* 0x0000000103029824 */ /* 0x000fe200078e0a02 */
[----:B------:R-:W-:Y:S01]  /*5720*/  USHF.L.U32 UR41, UR41, 0x7, URZ ;  /* 0x0000000729297899 */ /* 0x000fe200080006ff */
[----:B------:R-:W-:Y:S02]  /*5730*/  @!P1 IMAD R45, R0, R9, R45 ;  /* 0x00000009002d9224 */ /* 0x000fe400078e022d */
[----:B------:R-:W-:Y:S01]  /*5740*/  @!P1 IMAD R43, R2, R10, R43 ;  /* 0x0000000a022b9224 */ /* 0x000fe200078e022b */
[----:B------:R-:W-:Y:S08]  /*5750*/  BRA.U !UP0, `(.L_x_100) ;  /* 0x0000000108407547 */ /* 0x000ff0000b800000 */
[----:B------:R-:W1:Y:S01]  /*5760*/  LDCU.64 UR8, c[0x4][0x80] ;  /* 0x01001000ff0877ac */ /* 0x000e620008000a00 */
[----:B------:R-:W-:Y:S01]  /*5770*/  MOV R3, 0x0 ;  /* 0x0000000000037802 */ /* 0x000fe20000000f00 */
[----:B------:R-:W-:Y:S02]  /*5780*/  HFMA2 R12, -RZ, RZ, 0, 5.9604644775390625e-08 ;  /* 0x00000001ff0c7431 */ /* 0x000fe400000001ff */
[----:B------:R-:W-:Y:S02]  /*5790*/  IMAD.MOV.U32 R8, RZ, RZ, 0x70 ;  /* 0x00000070ff087424 */ /* 0x000fe400078e00ff */
[----:B------:R-:W-:Y:S01]  /*57a0*/  IMAD.MOV.U32 R13, RZ, RZ, RZ ;  /* 0x000000ffff0d7224 */ /* 0x000fe200078e00ff */
[----:B------:R-:W2:Y:S01]  /*57b0*/  LDCU.64 UR6, c[0x4][0x88] ;  /* 0x01001100ff0677ac */ /* 0x000ea20008000a00 */
[----:B------:R-:W3:Y:S01]  /*57c0*/  LDC.64 R2, c[0x4][R3] ;  /* 0x0100000003027b82 */ /* 0x000ee20000000a00 */
[----:B------:R-:W4:Y:S01]  /*57d0*/  LDCU.64 UR4, c[0x4][0x8] ;  /* 0x01000100ff0477ac */ /* 0x000f220008000a00 */
[----:B-1----:R-:W-:Y:S01]  /*57e0*/  MOV R5, UR9 ;  /* 0x0000000900057c02 */ /* 0x002fe20008000f00 */
[----:B------:R-:W-:Y:S01]  /*57f0*/  IMAD.U32 R4, RZ, RZ, UR8 ;  /* 0x00000008ff047e24 */ /* 0x000fe2000f8e00ff */
[----:B--2---:R-:W-:Y:S01]  /*5800*/  MOV R7, UR7 ;  /* 0x0000000700077c02 */ /* 0x004fe20008000f00 */
[----:B------:R-:W-:Y:S01]  /*5810*/  IMAD.U32 R6, RZ, RZ, UR6 ;  /* 0x00000006ff067e24 */ /* 0x000fe2000f8e00ff */
[----:B----4-:R-:W-:Y:S01]  /*5820*/  MOV R11, UR5 ;  /* 0x00000005000b7c02 */ /* 0x010fe20008000f00 */
[----:B------:R-:W-:Y:S02]  /*5830*/  IMAD.U32 R10, RZ, RZ, UR4 ;  /* 0x00000004ff0a7e24 */ /* 0x000fe4000f8e00ff */
[----:B------:R-:W-:Y:S07]  /*5840*/  LEPC R20, `(.L_x_100) ;  /* 0x000000001014794e */ /* 0x000fee0000000000 */
[----:B---3-5:R-:W-:Y:S05]  /*5850*/  CALL.ABS.NOINC R2 ;  /* 0x0000000002007343 */ /* 0x028fea0003c00000 */
.L_x_100:
[----:B------:R-:W-:Y:S01]  /*5860*/  LOP3.LUT P0, RZ, R108, 0x90, RZ, 0xc0, !PT ;  /* 0x000000906cff7812 */ /* 0x000fe2000780c0ff */
[----:B------:R-:W-:Y:S11]  /*5870*/  BSSY.RECONVERGENT B6, `(.L_x_101) ;  /* 0x0000013000067945 */ /* 0x000ff60003800200 */
[----:B------:R-:W-:Y:S01]  /*5880*/  @!UPT UIADD3 URZ, UPT, UPT, URZ, URZ, URZ ;  /* 0x000000fffffff290 */ /* 0x000fe2000fffe0ff */
[----:B------:R-:W-:Y:S05]  /*5890*/  @!P0 BRA `(.L_x_102) ;  /* 0x0000000000408947 */ /* 0x000fea0003800000 */
        /* <DEDUP_REMOVED lines=16> */
.L_x_102:
[----:B------:R-:W-:Y:S05]  /*59a0*/  BSYNC.RECONVERGENT B6 ;  /* 0x0000000000067941 */ /* 0x000fea0003800200 */
.L_x_101:
[----:B------:R-:W-:Y:S01]  /*59b0*/  ISETP.NE.U32.AND P4, PT, R90, RZ, PT ;  /* 0x000000ff5a00720c */ /* 0x000fe20003f85070 */
[----:B------:R-:W-:Y:S01]  /*59c0*/  UISETP.NE.AND UP2, UPT, UR50, URZ, UPT ;  /* 0x000000ff3200728c */ /* 0x000fe2000bf45270 */
[----:B------:R-:W-:Y:S01]  /*59d0*/  ISETP.NE.U32.AND P3, PT, RZ, UR38, PT ;  /* 0x00000026ff007c0c */ /* 0x000fe2000bf65070 */
[----:B------:R-:W-:Y:S01]  /*59e0*/  UISETP.NE.U32.AND UP1, UPT, UR44, URZ, UPT ;  /* 0x000000ff2c00728c */ /* 0x000fe2000bf25070 */
[----:B------:R-:W-:Y:S01]  /*59f0*/  ISETP.NE.AND.EX P4, PT, R91, RZ, PT, P4 ;  /* 0x000000ff5b00720c */ /* 0x000fe20003f85340 */
[----:B------:R-:W-:Y:S01]  /*5a00*/  UPLOP3.LUT UP0, UPT, UPT, UPT, UPT, 0x40, 0x4 ;  /* 0x000000000004789c */ /* 0x000fe20003f0e870 */
[----:B------:R-:W-:Y:S01]  /*5a10*/  ISETP.NE.AND.EX P3, PT, RZ, UR39, PT, P3 ;  /* 0x00000027ff007c0c */ /* 0x000fe2000bf65330 */
[----:B------:R-:W-:Y:S01]  /*5a20*/  UISETP.NE.AND.EX UP1, UPT, UR45, URZ, UPT, UP1 ;  /* 0x000000ff2d00728c */ /* 0x000fe2000bf25310 */
[----:B------:R-:W-:Y:S04]  /*5a30*/  PLOP3.LUT P1, PT, PT, PT, UP2, 0x80, 0x8 ;  /* 0x000000000008781c */ /* 0x000fe80003f2f028 */
[----:B------:R-:W-:Y:S06]  /*5a40*/  @UP2 UPLOP3.LUT UP0, UPT, UPT, UPT, UP1, 0x80, 0x8 ;  /* 0x000000000008289c */ /* 0x000fec0003f0f010 */
[----:B------:R-:W-:Y:S01]  /*5a50*/  PLOP3.LUT P0, PT, PT, PT, UP0, 0x80, 0x8 ;  /* 0x000000000008781c */ /* 0x000fe20003f0f008 */
[----:B------:R-:W-:Y:S01]  /*5a60*/  @!UPT UIADD3 URZ, UPT, UPT, URZ, URZ, URZ ;  /* 0x000000fffffff290 */ /* 0x000fe2000fffe0ff */
[----:B------:R-:W-:Y:S11]  /*5a70*/  BRA.U !UP1, `(.L_x_103) ;  /* 0x0000000109387547 */ /* 0x000ff6000b800000 */
[----:B------:R-:W-:Y:S01]  /*5a80*/  UISETP.NE.U32.AND UP0, UPT, UR38, URZ, UPT ;  /* 0x000000ff2600728c */ /* 0x000fe2000bf05070 */
[----:B------:R-:W-:Y:S02]  /*5a90*/  HFMA2 R0, -RZ, RZ, 0, 5.9604644775390625e-08 ;  /* 0x00000001ff007431 */ /* 0x000fe400000001ff */
[----:B------:R-:W-:Y:S01]  /*5aa0*/  IMAD.MOV.U32 R95, RZ, RZ, 0x1 ;  /* 0x00000001ff5f7424 */ /* 0x000fe200078e00ff */
[----:B------:R-:W-:Y:S06]  /*5ab0*/  UISETP.NE.AND.EX UP0, UPT, UR39, URZ, UPT, UP0 ;  /* 0x000000ff2700728c */ /* 0x000fec000bf05300 */
[----:B------:R-:W-:Y:S05]  /*5ac0*/  PLOP3.LUT P2, PT, PT, PT, UP0, 0x80, 0x8 ;  /* 0x000000000008781c */ /* 0x000fea0003f4f008 */
[----:B------:R-:W1:Y:S01]  /*5ad0*/  @UP0 LDCU.64 UR6, c[0x0][0x888] ;  /* 0x00011100ff0607ac */ /* 0x000e620008000a00 */
[----:B------:R-:W-:Y:S07]  /*5ae0*/  @UP0 UIMAD UR4, UR36, UR44, URZ ;  /* 0x0000002c240402a4 */ /* 0x000fee000f8e02ff */
[----:B------:R-:W-:Y:S01]  /*5af0*/  @!P2 PRMT R95, R0, 0x7610, R95 ;  /* 0x00007610005fa816 */ /* 0x000fe2000000005f */
[----:B-1----:R-:W-:Y:S03]  /*5b00*/  @UP0 UIMAD.WIDE UR6, UR4, 0x4, UR6 ;  /* 0x00000004040608a5 */ /* 0x002fe6000f8e0206 */
[----:B------:R-:W1:Y:S03]  /*5b10*/  @!UP0 LDCU UR4, c[0x0][0x880] ;  /* 0x00011000ff0487ac */ /* 0x000e660008000800 */
[----:B------:R-:W-:Y:S01]  /*5b20*/  IMAD.U32 R2, RZ, RZ, UR6 ;  /* 0x00000006ff027e24 */ /* 0x000fe2000f8e00ff */
[----:B------:R-:W-:Y:S05]  /*5b30*/  MOV R3, UR7 ;  /* 0x0000000700037c02 */ /* 0x000fea0008000f00 */
[----:B-----5:R2:W5:Y:S02]  /*5b40*/  @P2 LDG.E R49, desc[UR46][R2.64] ;  /* 0x0000002e02312981 */ /* 0x020564000c1e1900 */
[----:B-12---:R-:W-:Y:S02]  /*5b50*/  @!P2 IMAD.U32 R49, RZ, RZ, UR4 ;  /* 0x00000004ff31ae24 */ /* 0x006fe4000f8e00ff */
.L_x_103:
[----:B------:R-:W-:Y:S05]  /*5b60*/  @!P4 BRA `(.L_x_104) ;  /* 0x000000000020c947 */ /* 0x000fea0003800000 */
[----:B------:R-:W-:Y:S04]  /*5b70*/  ISETP.NE.U32.AND P2, PT, R88, RZ, PT ;  /* 0x000000ff5800720c */ /* 0x000fe80003f45070 */
[----:B------:R-:W-:Y:S11]  /*5b80*/  ISETP.NE.AND.EX P2, PT, R89, RZ, PT, P2 ;  /* 0x000000ff5900720c */ /* 0x000ff60003f45320 */
[----:B------:R-:W-:Y:S02]  /*5b90*/  @!UPT UIADD3 URZ, UPT, UPT, URZ, URZ, URZ ;  /* 0x000000fffffff290 */ /* 0x000fe4000fffe0ff */
[----:B------:R-:W1:Y:S01]  /*5ba0*/  @P2 LDC.64 R2, c[0x0][0x8a8] ;  /* 0x00022a00ff022b82 */ /* 0x000e620000000a00 */
[----:B------:R-:W-:Y:S04]  /*5bb0*/  @P2 IMAD R0, R90, UR36, RZ ;  /* 0x000000245a002c24 */ /* 0x000fe8000f8e02ff */
[----:B-1----:R-:W-:Y:S05]  /*5bc0*/  @P2 IMAD.WIDE R2, R0, 0x4, R2 ;  /* 0x0000000400022825 */ /* 0x002fea00078e0202 */
[----:B-----5:R1:W5:Y:S02]  /*5bd0*/  @P2 LDG.E R46, desc[UR46][R2.64] ;  /* 0x0000002e022e2981 */ /* 0x020364000c1e1900 */
[----:B-1----:R-:W2:Y:S02]  /*5be0*/  @!P2 LDC R46, c[0x0][0x8a0] ;  /* 0x00022800ff2eab82 */ /* 0x002ea40000000800 */
.L_x_104:
[----:B-----5:R-:W-:Y:S01]  /*5bf0*/  FSETP.NEU.AND P2, PT, R49, RZ, PT ;  /* 0x000000ff3100720b */ /* 0x020fe20003f4d000 */
[----:B------:R-:W-:Y:S01]  /*5c00*/  BSSY B1, `(.L_x_105) ;  /* 0x0000041000017945 */ /* 0x000fe20003800000 */
[----:B------:R-:W-:Y:S01]  /*5c10*/  SEL R5, RZ, 0xffffffff, P3 ;  /* 0xffffffffff057807 */ /* 0x000fe20001800000 */
[----:B------:R-:W-:Y:S01]  /*5c20*/  IMAD.MOV.U32 R114, RZ, RZ, 0x1 ;  /* 0x00000001ff727424 */ /* 0x000fe200078e00ff */
[----:B------:R-:W-:Y:S01]  /*5c30*/  LOP3.LUT P3, RZ, R95, 0xff, RZ, 0xc0, !PT ;  /* 0x000000ff5fff7812 */ /* 0x000fe2000786c0ff */
[C---:B------:R-:W-:Y:S01]  /*5c40*/  IMAD R48, R44.reuse, 0x40, R47 ;  /* 0x000000402c307824 */ /* 0x040fe200078e022f */
[----:B------:R-:W-:Y:S02]  /*5c50*/  @P1 SEL R0, RZ, 0xffffffff, P2 ;  /* 0xffffffffff001807 */ /* 0x000fe40001000000 */
[----:B------:R-:W-:Y:S02]  /*5c60*/  CS2R R86, SRZ ;  /* 0x0000000000567805 */ /* 0x000fe4000001ff00 */
[----:B------:R-:W-:Y:S02]  /*5c70*/  LEA R3, R105, UR49, 0x3 ;  /* 0x0000003169037c11 */ /* 0x000fe4000f8e18ff */
[----:B------:R-:W-:Y:S02]  /*5c80*/  CS2R R84, SRZ ;  /* 0x0000000000547805 */ /* 0x000fe4000001ff00 */
[----:B------:R-:W-:Y:S02]  /*5c90*/  @P0 SEL R0, R5, R0, !P3 ;  /* 0x0000000005000207 */ /* 0x000fe40005800000 */
[----:B------:R-:W-:Y:S02]  /*5ca0*/  CS2R R82, SRZ ;  /* 0x0000000000527805 */ /* 0x000fe4000001ff00 */
[----:B------:R-:W-:Y:S02]  /*5cb0*/  LEA R111, R44, UR49, 0x3 ;  /* 0x000000312c6f7c11 */ /* 0x000fe4000f8e18ff */
[----:B------:R-:W-:Y:S02]  /*5cc0*/  CS2R R80, SRZ ;  /* 0x0000000000507805 */ /* 0x000fe4000001ff00 */
[----:B------:R-:W-:Y:S02]  /*5cd0*/  @P1 LOP3.LUT R0, R0, 0x1, RZ, 0xc0, !PT ;  /* 0x0000000100001812 */ /* 0x000fe400078ec0ff */
[----:B------:R-:W-:Y:S02]  /*5ce0*/  SHF.L.U32 R4, R107, 0x1f, RZ ;  /* 0x0000001f6b047819 */ /* 0x000fe400000006ff */
[----:B------:R-:W-:Y:S02]  /*5cf0*/  ISETP.NE.U32.OR P5, PT, R0, 0x1, !P1 ;  /* 0x000000010000780c */ /* 0x000fe40004fa5470 */
[----:B------:R-:W-:Y:S02]  /*5d00*/  SEL R0, RZ, 0xffffffff, P2 ;  /* 0xffffffffff007807 */ /* 0x000fe40001000000 */
[----:B------:R-:W-:Y:S02]  /*5d10*/  PLOP3.LUT P2, PT, PT, PT, UP1, 0x80, 0x8 ;  /* 0x000000000008781c */ /* 0x000fe40003f4f018 */
[----:B------:R-:W-:Y:S07]  /*5d20*/  P2R R113, PR, RZ, 0x20 ;  /* 0x00000020ff717803 */ /* 0x000fee0000000000 */
[----:B------:R-:W-:Y:S04]  /*5d30*/  @P5 SHF.L.U32 R2, R104, 0x1f, RZ ;  /* 0x0000001f68025819 */ /* 0x000fe800000006ff */
[----:B------:R-:W1:Y:S01]  /*5d40*/  @P5 SYNCS.PHASECHK.TRANS64.TRYWAIT P1, [R3+URZ+0x50], R2 ;  /* 0x00005002030055a7 */ /* 0x000e6200080211ff */
[----:B------:R-:W-:Y:S04]  /*5d50*/  @P2 SEL R0, R5, R0, !P3 ;  /* 0x0000000005002207 */ /* 0x000fe80005800000 */
[----:B------:R-:W-:Y:S04]  /*5d60*/  LOP3.LUT R0, R0, 0x1, RZ, 0xc0, !PT ;  /* 0x0000000100007812 */ /* 0x000fe800078ec0ff */
[----:B------:R-:W-:Y:S04]  /*5d70*/  ISETP.NE.U32.AND P4, PT, R0, 0x1, PT ;  /* 0x000000010000780c */ /* 0x000fe80003f85070 */
[----:B------:R-:W-:Y:S01]  /*5d80*/  P2R R115, PR, RZ, 0x10 ;  /* 0x00000010ff737803 */ /* 0x000fe20000000000 */
[----:B------:R3:W4:Y:S01]  /*5d90*/  SYNCS.PHASECHK.TRANS64.TRYWAIT P0, [R111+URZ+0xa0], R4 ;  /* 0x0000a0046f0075a7 */ /* 0x00072200080011ff */
[----:B-1----:R-:W-:Y:S01]  /*5da0*/  @P5 SEL R114, RZ, 0x1, !P1 ;  /* 0x00000001ff725807 */ /* 0x002fe20004800000 */
[----:B---3--:R-:W-:Y:S06]  /*5db0*/  @!P5 BRA `(.L_x_106) ;  /* 0x000000000094d947 */ /* 0x008fec0003800000 */
[----:B------:R-:W-:Y:S01]  /*5dc0*/  @P4 IMAD R5, R105, 0x1000, R100 ;  /* 0x0000100069054824 */ /* 0x000fe200078e0264 */
[----:B------:R-:W-:Y:S01]  /*5dd0*/  LOP3.LUT P5, RZ, R101, 0x80, RZ, 0xc0, !PT ;  /* 0x0000008065ff7812 */ /* 0x000fe200078ac0ff */
[----:B------:R-:W-:Y:S01]  /*5de0*/  BSSY B0, `(.L_x_107) ;  /* 0x0000010000007945 */ /* 0x000fe20003800000 */
[----:B------:R-:W-:Y:S01]  /*5df0*/  ISETP.NE.AND P2, PT, R114, RZ, PT ;  /* 0x000000ff7200720c */ /* 0x000fe20003f45270 */
[----:B------:R-:W-:Y:S01]  /*5e00*/  @P4 VIADD R2, R5, UR49 ;  /* 0x0000003105024c36 */ /* 0x000fe20008000000 */
[----:B------:R-:W-:Y:S02]  /*5e10*/  PLOP3.LUT P1, PT, PT, PT, PT, 0x8, 0x80 ;  /* 0x000000000080781c */ /* 0x000fe40003f2e170 */
[----:B------:R-:W-:Y:S02]  /*5e20*/  CS2R R82, SRZ ;  /* 0x0000000000527805 */ /* 0x000fe4000001ff00 */
[----:B------:R-:W-:Y:S01]  /*5e30*/  @P4 PLOP3.LUT P1, PT, P5, PT, PT, 0x80, 0x8 ;  /* 0x000000000008481c */ /* 0x000fe20002f2f070 */
[C---:B------:R-:W-:Y:S01]  /*5e40*/  @P4 VIADD R0, R2.reuse, 0x200 ;  /* 0x0000020002004836 */ /* 0x040fe20000000000 */
[----:B------:R-:W-:Y:S01]  /*5e50*/  CS2R R80, SRZ ;  /* 0x0000000000507805 */ /* 0x000fe2000001ff00 */
[----:B------:R-:W-:Y:S01]  /*5e60*/  @P4 VIADD R2, R2, 0x210 ;  /* 0x0000021002024836 */ /* 0x000fe20000000000 */
[----:B------:R-:W-:Y:S02]  /*5e70*/  CS2R R86, SRZ ;  /* 0x0000000000567805 */ /* 0x000fe4000001ff00 */
[----:B------:R-:W-:Y:S07]  /*5e80*/  CS2R R84, SRZ ;  /* 0x0000000000547805 */ /* 0x000fee000001ff00 */
[----:B------:R-:W-:Y:S01]  /*5e90*/  @P1 VIADD R2, R0, 0xfffffff0 ;  /* 0xfffffff000021836 */ /* 0x000fe20000000000 */
[----:B------:R-:W-:Y:S06]  /*5ea0*/  @P2 BRA `(.L_x_108) ;  /* 0x00000000000c2947 */ /* 0x000fec0003800000 */
[----:B------:R-:W-:Y:S04]  /*5eb0*/  SHF.L.U32 R0, R104, 0x1f, RZ ;  /* 0x0000001f68007819 */ /* 0x000fe800000006ff */
[----:B------:R-:W1:Y:S02]  /*5ec0*/  SYNCS.PHASECHK.TRANS64.TRYWAIT P1, [R3+URZ+0x50], R0 ;  /* 0x00005000030075a7 */ /* 0x000e6400080211ff */
[----:B-1----:R-:W-:Y:S05]  /*5ed0*/  @!P1 BRA `(.L_x_109) ;  /* 0x0000002400789947 */ /* 0x002fea0003800000 */
.L_x_108:
[----:B------:R-:W-:Y:S05]  /*5ee0*/  BSYNC B0 ;  /* 0x0000000000007941 */ /* 0x000fea0003800000 */
.L_x_107:
[----:B------:R-:W-:Y:S01]  /*5ef0*/  ISETP.NE.AND P1, PT, R115, RZ, PT ;  /* 0x000000ff7300720c */ /* 0x000fe20003f25270 */
[----:B-1----:R-:W-:Y:S02]  /*5f00*/  VIADD R3, R3, 0x60 ;  /* 0x0000006003037836 */ /* 0x002fe40000000000 */
[----:B------:R-:W-:Y:S02]  /*5f10*/  IMAD.U32 R0, RZ, RZ, UR37 ;  /* 0x00000025ff007e24 */ /* 0x000fe4000f8e00ff */
[----:B------:R-:W-:Y:S03]  /*5f20*/  VIADD R105, R105, 0x1 ;  /* 0x0000000169697836 */ /* 0x000fe60000000000 */
[----:B------:R-:W-:Y:S05]  /*5f30*/  PRMT R0, R0, 0x654, R3 ;  /* 0x0000065400007816 */ /* 0x000fea0000000003 */
[----:B------:R1:W3:Y:S04]  /*5f40*/  @P1 LDS.128 R80, [R5+UR49+0x200] ;  /* 0x0002003105501984 */ /* 0x0002e80008000c00 */
[----:B------:R1:W1:Y:S01]  /*5f50*/  @P1 LDS.128 R84, [R2] ;  /* 0x0000000002541984 */ /* 0x0002620000000c00 */
[C---:B------:R-:W-:Y:S01]  /*5f60*/  ISETP.NE.AND P1, PT, R105.reuse, 0x2, PT ;  /* 0x000000026900780c */ /* 0x040fe20003f25270 */
[----:B------:R-:W-:Y:S01]  /*5f70*/  @!PT LDS RZ, [RZ] ;  /* 0x00000000fffff984 */ /* 0x000fe20000000800 */
[----:B------:R-:W-:Y:S01]  /*5f80*/  @!PT LDS RZ, [RZ] ;  /* 0x00000000fffff984 */ /* 0x000fe20000000800 */
[----:B------:R-:W-:Y:S01]  /*5f90*/  @!PT LDS RZ, [RZ] ;  /* 0x00000000fffff984 */ /* 0x000fe20000000800 */
[----:B------:R-:W-:Y:S01]  /*5fa0*/  @!PT LDS RZ, [RZ] ;  /* 0x00000000fffff984 */ /* 0x000fe20000000800 */
[----:B------:R5:W-:Y:S06]  /*5fb0*/  MEMBAR.ALL.CTA ;  /* 0x0000000000007992 */ /* 0x000bec0000008000 */
[----:B-----5:R-:W5:Y:S01]  /*5fc0*/  FENCE.VIEW.ASYNC.S ;  /* 0x00000000000073c6 */ /* 0x020f620000000000 */
[----:B------:R-:W-:Y:S02]  /*5fd0*/  SEL R3, RZ, 0x1, P1 ;  /* 0x00000001ff037807 */ /* 0x000fe40000800000 */
[----:B------:R-:W-:Y:S02]  /*5fe0*/  SEL R105, R105, RZ, P1 ;  /* 0x000000ff69697207 */ /* 0x000fe40000800000 */
[----:B------:R-:W-:Y:S01]  /*5ff0*/  LOP3.LUT R104, R104, R3, RZ, 0x3c, !PT ;  /* 0x0000000368687212 */ /* 0x000fe200078e3cff */
[----:B-----5:R1:W-:Y:S06]  /*6000*/  SYNCS.ARRIVE.TRANS64.RED.A1T0 RZ, [R0+URZ], RZ ;  /* 0x000000ff00ff79a7 */ /* 0x0203ec00081004ff */
.L_x_106:
[----:B------:R-:W-:Y:S05]  /*6010*/  BSYNC B1 ;  /* 0x0000000000017941 */ /* 0x000fea0003800000 */
.L_x_105:
[----:B------:R-:W-:Y:S04]  /*6020*/  SHF.R.U32.HI R3, RZ, 0x15, R48 ;  /* 0x00000015ff037819 */ /* 0x000fe80000011630 */
[----:B------:R-:W-:Y:S01]  /*6030*/  LOP3.LUT P1, RZ, R3, 0x3, R102, 0x48, !PT ;  /* 0x0000000303ff7812 */ /* 0x000fe20007824866 */
[----:B------:R-:W-:Y:S01]  /*6040*/  @!UPT UIADD3 URZ, UPT, UPT, URZ, URZ, URZ ;  /* 0x000000fffffff290 */ /* 0x000fe2000fffe0ff */
[----:B----4-:R-:W-:Y:S11]  /*6050*/  @P0 BRA `(.L_x_110) ;  /* 0x0000000000080947 */ /* 0x010ff60003800000 */
[----:B------:R-:W4:Y:S02]  /*6060*/  SYNCS.PHASECHK.TRANS64.TRYWAIT P0, [R111+URZ+0xa0], R4 ;  /* 0x0000a0046f0075a7 */ /* 0x000f2400080011ff */
[----:B----4-:R-:W-:Y:S05]  /*6070*/  @!P0 BRA `(.L_x_111) ;  /* 0x0000002400248947 */ /* 0x010fea0003800000 */
.L_x_110:
[----:B------:R-:W-:Y:S05]  /*6080*/  @!P1 BRA `(.L_x_112) ;  /* 0x0000000000409947 */ /* 0x000fea0003800000 */
[----:B------:R-:W5:Y:S01]  /*6090*/  LDCU.64 UR8, c[0x4][0x70] ;  /* 0x01000e00ff0877ac */ /* 0x000f620008000a00 */
[----:B------:R-:W-:Y:S01]  /*60a0*/  MOV R3, 0x0 ;  /* 0x0000000000037802 */ /* 0x000fe20000000f00 */
[----:B------:R-:W-:Y:S02]  /*60b0*/  HFMA2 R12, -RZ, RZ, 0, 5.9604644775390625e-08 ;  /* 0x00000001ff0c7431 */ /* 0x000fe400000001ff */
[----:B------:R-:W-:Y:S02]  /*60c0*/  IMAD.MOV.U32 R8, RZ, RZ, 0x192 ;  /* 0x00000192ff087424 */ /* 0x000fe400078e00ff */
[----:B------:R-:W-:Y:S01]  /*60d0*/  IMAD.MOV.U32 R13, RZ, RZ, RZ ;  /* 0x000000ffff0d7224 */ /* 0x000fe200078e00ff */
[----:B------:R-:W2:Y:S01]  /*60e0*/  LDCU.64 UR6, c[0x4][0x78] ;  /* 0x01000f00ff0677ac */ /* 0x000ea20008000a00 */
[----:B-1----:R-:W1:Y:S01]  /*60f0*/  LDC.64 R2, c[0x4][R3] ;  /* 0x0100000003027b82 */ /* 0x002e620000000a00 */
[----:B------:R-:W3:Y:S01]  /*6100*/  LDCU.64 UR4, c[0x4][0x10] ;  /* 0x01000200ff0477ac */ /* 0x000ee20008000a00 */
[----:B-----5:R-:W-:Y:S01]  /*6110*/  MOV R5, UR9 ;  /* 0x0000000900057c02 */ /* 0x020fe20008000f00 */
[----:B----4-:R-:W-:Y:S01]  /*6120*/  IMAD.U32 R4, RZ, RZ, UR8 ;  /* 0x00000008ff047e24 */ /* 0x010fe2000f8e00ff */
[----:B--2---:R-:W-:Y:S01]  /*6130*/  MOV R7, UR7 ;  /* 0x0000000700077c02 */ /* 0x004fe20008000f00 */
[----:B------:R-:W-:Y:S01]  /*6140*/  IMAD.U32 R6, RZ, RZ, UR6 ;  /* 0x00000006ff067e24 */ /* 0x000fe2000f8e00ff */
[----:B---3--:R-:W-:Y:S01]  /*6150*/  MOV R11, UR5 ;  /* 0x00000005000b7c02 */ /* 0x008fe20008000f00 */
[----:B------:R-:W-:Y:S02]  /*6160*/  IMAD.U32 R10, RZ, RZ, UR4 ;  /* 0x00000004ff0a7e24 */ /* 0x000fe4000f8e00ff */
[----:B------:R-:W-:Y:S07]  /*6170*/  LEPC R20, `(.L_x_112) ;  /* 0x000000001014794e */ /* 0x000fee0000000000 */
[----:B-1----:R-:W-:Y:S05]  /*6180*/  CALL.ABS.NOINC R2 ;  /* 0x0000000002007343 */ /* 0x002fea0003c00000 */
.L_x_112:
[-C--:B---3--:R-:W-:Y:S01]  /*6190*/  F2FP.F16.E4M3.UNPACK_B R51, R80.reuse ;  /* 0x00000050ff33723e */ /* 0x088fe200020006ff */
[----:B------:R-:W-:Y:S05]  /*61a0*/  WARPSYNC.ALL ;  /* 0x0000000000007948 */ /* 0x000fea0003800000 */
[----:B------:R-:W-:Y:S01]  /*61b0*/  R2UR UR4, R48 ;  /* 0x00000000300472ca */ /* 0x000fe200000e0000 */
[--C-:B------:R-:W-:Y:S01]  /*61c0*/  HADD2.F32 R50, -RZ, R51.reuse.H0_H0 ;  /* 0x20000033ff327230 */ /* 0x100fe20000004100 */
[----:B------:R-:W-:Y:S01]  /*61d0*/  F2FP.F16.E4M3.UNPACK_B R53, R80.H1 ;  /* 0x00000050ff35723e */ /* 0x000fe200030006ff */
[----:B------:R-:W-:Y:S01]  /*61e0*/  HADD2.F32 R51, -RZ, R51.H1_H1 ;  /* 0x30000033ff337230 */ /* 0x000fe20000004100 */
[-C--:B------:R-:W-:Y:S01]  /*61f0*/  F2FP.F16.E4M3.UNPACK_B R55, R81.reuse ;  /* 0x00000051ff37723e */ /* 0x080fe200020006ff */
[----:B------:R-:W-:Y:S01]  /*6200*/  BSSY.RECONVERGENT B0, `(.L_x_113) ;  /* 0x000009e000007945 */ /* 0x000fe20003800200 */
[----:B------:R-:W-:Y:S01]  /*6210*/  F2FP.F16.E4M3.UNPACK_B R57, R81.H1 ;  /* 0x00000051ff39723e */ /* 0x000fe200030006ff */
[--C-:B------:R-:W-:Y:S01]  /*6220*/  HADD2.F32 R52, -RZ, R53.reuse.H0_H0 ;  /* 0x20000035ff347230 */ /* 0x100fe20000004100 */
[-C--:B------:R-:W-:Y:S01]  /*6230*/  F2FP.F16.E4M3.UNPACK_B R59, R82.reuse ;  /* 0x00000052ff3b723e */ /* 0x080fe200020006ff */
[----:B------:R-:W-:Y:S01]  /*6240*/  HADD2.F32 R54, -RZ, R53.H1_H1 ;  /* 0x30000035ff367230 */ /* 0x000fe20000004100 */
[----:B------:R-:W-:Y:S01]  /*6250*/  F2FP.F16.E4M3.UNPACK_B R61, R82.H1 ;  /* 0x00000052ff3d723e */ /* 0x000fe200030006ff */
[--C-:B------:R-:W-:Y:S01]  /*6260*/  HADD2.F32 R53, -RZ, R55.reuse.H0_H0 ;  /* 0x20000037ff357230 */ /* 0x100fe20000004100 */
[-C--:B------:R-:W-:Y:S01]  /*6270*/  F2FP.F16.E4M3.UNPACK_B R63, R83.reuse ;  /* 0x00000053ff3f723e */ /* 0x080fe200020006ff */
[----:B-1--4-:R-:W2:Y:S01]  /*6280*/  LDTM.x32 R4, tmem[UR4] ;  /* 0x00000004000479ee */ /* 0x012ea200082c0000 */
[----:B------:R-:W-:Y:S01]  /*6290*/  F2FP.F16.E4M3.UNPACK_B R65, R83.H1 ;  /* 0x00000053ff41723e */ /* 0x000fe200030006ff */
[----:B------:R-:W-:Y:S01]  /*62a0*/  HADD2.F32 R56, -RZ, R55.H1_H1 ;  /* 0x30000037ff387230 */ /* 0x000fe20000004100 */
[-C--:B------:R-:W-:Y:S01]  /*62b0*/  F2FP.F16.E4M3.UNPACK_B R67, R84.reuse ;  /* 0x00000054ff43723e */ /* 0x080fe200020006ff */
[----:B------:R-:W-:Y:S01]  /*62c0*/  HADD2.F32 R60, -RZ, R59.H1_H1 ;  /* 0x3000003bff3c7230 */ /* 0x000fe20000004100 */
[----:B------:R-:W-:Y:S01]  /*62d0*/  IADD3 R125, PT, PT, R100, UR49, RZ ;  /* 0x00000031647d7c10 */ /* 0x000fe2000fffe0ff */
[----:B------:R-:W-:Y:S01]  /*62e0*/  HADD2.F32 R64, -RZ, R63.H1_H1 ;  /* 0x3000003fff407230 */ /* 0x000fe20000004100 */
[----:B------:R-:W-:Y:S01]  /*62f0*/  ISETP.NE.AND P6, PT, R113, RZ, PT ;  /* 0x000000ff7100720c */ /* 0x000fe20003fc5270 */
[----:B------:R-:W-:Y:S01]  /*6300*/  HADD2.F32 R68, -RZ, R67.H1_H1 ;  /* 0x30000043ff447230 */ /* 0x000fe20000004100 */
[----:B------:R-:W-:Y:S01]  /*6310*/  LOP3.LUT P5, RZ, R101, 0x80, RZ, 0xc0, !PT ;  /* 0x0000008065ff7812 */ /* 0x000fe200078ac0ff */
[--C-:B------:R-:W-:Y:S01]  /*6320*/  HADD2.F32 R55, -RZ, R57.reuse.H0_H0 ;  /* 0x20000039ff377230 */ /* 0x100fe20000004100 */
[----:B------:R-:W-:Y:S01]  /*6330*/  F2FP.F16.E4M3.UNPACK_B R69, R84.H1 ;  /* 0x00000054ff45723e */ /* 0x000fe200030006ff */
[----:B------:R-:W-:Y:S01]  /*6340*/  HADD2.F32 R58, -RZ, R57.H1_H1 ;  /* 0x30000039ff3a7230 */ /* 0x000fe20000004100 */
[-C--:B------:R-:W-:Y:S01]  /*6350*/  F2FP.F16.E4M3.UNPACK_B R71, R85.reuse ;  /* 0x00000055ff47723e */ /* 0x080fe200020006ff */
[----:B------:R-:W-:Y:S01]  /*6360*/  HADD2.F32 R57, -RZ, R59.H0_H0 ;  /* 0x2000003bff397230 */ /* 0x000fe20000004100 */
[----:B------:R-:W-:Y:S01]  /*6370*/  F2FP.F16.E4M3.UNPACK_B R73, R85.H1 ;  /* 0x00000055ff49723e */ /* 0x000fe200030006ff */
[----:B------:R-:W-:Y:S01]  /*6380*/  HADD2.F32 R59, -RZ, R61.H0_H0 ;  /* 0x2000003dff3b7230 */ /* 0x000fe20000004100 */
[-C--:B------:R-:W-:Y:S01]  /*6390*/  F2FP.F16.E4M3.UNPACK_B R75, R86.reuse ;  /* 0x00000056ff4b723e */ /* 0x080fe200020006ff */
[----:B------:R-:W-:Y:S01]  /*63a0*/  HADD2.F32 R72, -RZ, R71.H1_H1 ;  /* 0x30000047ff487230 */ /* 0x000fe20000004100 */
[----:B------:R-:W-:Y:S01]  /*63b0*/  F2FP.F16.E4M3.UNPACK_B R77, R86.H1 ;  /* 0x00000056ff4d723e */ /* 0x000fe200030006ff */
[----:B------:R-:W-:Y:S01]  /*63c0*/  HADD2.F32 R62, -RZ, R61.H1_H1 ;  /* 0x3000003dff3e7230 */ /* 0x000fe20000004100 */
[----:B------:R-:W-:Y:S01]  /*63d0*/  F2FP.F16.E4M3.UNPACK_B R79, R87.H1 ;  /* 0x00000057ff4f723e */ /* 0x000fe200030006ff */
[----:B------:R-:W-:Y:S01]  /*63e0*/  HADD2.F32 R61, -RZ, R63.H0_H0 ;  /* 0x2000003fff3d7230 */ /* 0x000fe20000004100 */
[----:B------:R-:W-:Y:S01]  /*63f0*/  ISETP.NE.AND P0, PT, R109, RZ, PT ;  /* 0x000000ff6d00720c */ /* 0x000fe20003f05270 */
[C---:B--2---:R-:W-:Y:S01]  /*6400*/  FMUL R0, R46.reuse, R4 ;  /* 0x000000042e007220 */ /* 0x044fe20000400000 */
[C---:B------:R-:W-:Y:S01]  /*6410*/  FMUL R2, R46.reuse, R5 ;  /* 0x000000052e027220 */ /* 0x040fe20000400000 */
[C---:B------:R-:W-:Y:S01]  /*6420*/  FMUL R4, R46.reuse, R8 ;  /* 0x000000082e047220 */ /* 0x040fe20000400000 */
[C---:B------:R-:W-:Y:S01]  /*6430*/  FMUL R5, R46.reuse, R9 ;  /* 0x000000092e057220 */ /* 0x040fe20000400000 */
[C---:B------:R-:W-:Y:S01]  /*6440*/  FFMA R0, R49.reuse, R50, R0 ;  /* 0x0000003231007223 */ /* 0x040fe20000000000 */
[C---:B------:R-:W-:Y:S01]  /*6450*/  FFMA R2, R49.reuse, R51, R2 ;  /* 0x0000003331027223 */ /* 0x040fe20000000002 */
[C---:B------:R-:W-:Y:S01]  /*6460*/  FMUL R8, R46.reuse, R12 ;  /* 0x0000000c2e087220 */ /* 0x040fe20000400000 */
[C---:B------:R-:W-:Y:S01]  /*6470*/  FMUL R9, R46.reuse, R13 ;  /* 0x0000000d2e097220 */ /* 0x040fe20000400000 */
[C---:B------:R-:W-:Y:S01]  /*6480*/  FMUL R12, R46.reuse, R16 ;  /* 0x000000102e0c7220 */ /* 0x040fe20000400000 */
[C---:B------:R-:W-:Y:S01]  /*6490*/  FMUL R13, R46.reuse, R17 ;  /* 0x000000112e0d7220 */ /* 0x040fe20000400000 */
[C---:B------:R-:W-:Y:S01]  /*64a0*/  FMUL R16, R46.reuse, R20 ;  /* 0x000000142e107220 */ /* 0x040fe20000400000 */
[C---:B------:R-:W-:Y:S01]  /*64b0*/  FMUL R17, R46.reuse, R21 ;  /* 0x000000152e117220 */ /* 0x040fe20000400000 */
[C---:B------:R-:W-:Y:S01]  /*64c0*/  FMUL R20, R46.reuse, R24 ;  /* 0x000000182e147220 */ /* 0x040fe20000400000 */
[C---:B------:R-:W-:Y:S01]  /*64d0*/  FMUL R21, R46.reuse, R25 ;  /* 0x000000192e157220 */ /* 0x040fe20000400000 */
[----:B------:R-:W-:Y:S02]  /*64e0*/  HADD2.F32 R76, -RZ, R75.H1_H1 ;  /* 0x3000004bff4c7230 */ /* 0x000fe40000004100 */
[C---:B------:R-:W-:Y:S01]  /*64f0*/  FMUL R24, R46.reuse, R28 ;  /* 0x0000001c2e187220 */ /* 0x040fe20000400000 */
[C---:B------:R-:W-:Y:S01]  /*6500*/  FMUL R25, R46.reuse, R29 ;  /* 0x0000001d2e197220 */ /* 0x040fe20000400000 */
[C---:B------:R-:W-:Y:S01]  /*6510*/  FMUL R28, R46.reuse, R32 ;  /* 0x000000202e1c7220 */ /* 0x040fe20000400000 */
[C---:B------:R-:W-:Y:S01]  /*6520*/  FMUL R29, R46.reuse, R33 ;  /* 0x000000212e1d7220 */ /* 0x040fe20000400000 */
[C---:B------:R-:W-:Y:S01]  /*6530*/  FMUL R3, R46.reuse, R6 ;  /* 0x000000062e037220 */ /* 0x040fe20000400000 */
[C---:B------:R-:W-:Y:S01]  /*6540*/  FMUL R7, R46.reuse, R7 ;  /* 0x000000072e077220 */ /* 0x040fe20000400000 */
[----:B------:R-:W-:Y:S01]  /*6550*/  FMUL R6, R46, R10 ;  /* 0x0000000a2e067220 */ /* 0x000fe20000400000 */
[----:B------:R-:W-:Y:S01]  /*6560*/  F2FP.F16.E4M3.UNPACK_B R50, R87 ;  /* 0x00000057ff32723e */ /* 0x000fe200020006ff */
[C---:B------:R-:W-:Y:S01]  /*6570*/  FFMA R3, R49.reuse, R52, R3 ;  /* 0x0000003431037223 */ /* 0x040fe20000000003 */
[C---:B------:R-:W-:Y:S01]  /*6580*/  FFMA R7, R49.reuse, R54, R7 ;  /* 0x0000003631077223 */ /* 0x040fe20000000007 */
[----:B------:R-:W-:Y:S01]  /*6590*/  @P6 SHF.L.U32 R32, R104, 0x1f, RZ ;  /* 0x0000001f68206819 */ /* 0x000fe200000006ff */
[C---:B------:R-:W-:Y:S01]  /*65a0*/  FFMA R4, R49.reuse, R53, R4 ;  /* 0x0000003531047223 */ /* 0x040fe20000000004 */
[----:B------:R-:W-:Y:S01]  /*65b0*/  FFMA R5, R49, R56, R5 ;  /* 0x0000003831057223 */ /* 0x000fe20000000005 */
[C---:B------:R-:W-:Y:S01]  /*65c0*/  FMUL R11, R46.reuse, R11 ;  /* 0x0000000b2e0b7220 */ /* 0x040fe20000400000 */
[----:B------:R-:W-:Y:S01]  /*65d0*/  F2FP.SATFINITE.E4M3.F32.PACK_AB_MERGE_C R113, R7, R3, RZ ;  /* 0x000000030771723e */ /* 0x000fe200048070ff */
[C---:B------:R-:W-:Y:S01]  /*65e0*/  FFMA R6, R49.reuse, R55, R6 ;  /* 0x0000003731067223 */ /* 0x040fe20000000006 */
[----:B------:R-:W-:Y:S01]  /*65f0*/  FMUL R10, R46, R14 ;  /* 0x0000000e2e0a7220 */ /* 0x000fe20000400000 */
[C---:B------:R-:W-:Y:S01]  /*6600*/  FFMA R11, R49.reuse, R58, R11 ;  /* 0x0000003a310b7223 */ /* 0x040fe2000000000b */
[----:B------:R-:W-:Y:S01]  /*6610*/  F2FP.SATFINITE.E4M3.F32.PACK_AB_MERGE_C R116, R2, R0, R113 ;  /* 0x000000000274723e */ /* 0x000fe20004807071 */
[C---:B------:R-:W-:Y:S01]  /*6620*/  FMUL R15, R46.reuse, R15 ;  /* 0x0000000f2e0f7220 */ /* 0x040fe20000400000 */
[----:B------:R-:W-:Y:S01]  /*6630*/  MOV R113, 0x10 ;  /* 0x0000001000717802 */ /* 0x000fe20000000f00 */
[----:B------:R-:W-:Y:S01]  /*6640*/  FFMA R8, R49, R57, R8 ;  /* 0x0000003931087223 */ /* 0x000fe20000000008 */
[----:B------:R-:W-:Y:S01]  /*6650*/  F2FP.SATFINITE.E4M3.F32.PACK_AB_MERGE_C R117, R11, R6, RZ ;  /* 0x000000060b75723e */ /* 0x000fe200048070ff */
[----:B------:R-:W-:Y:S01]  /*6660*/  FFMA R9, R49, R60, R9 ;  /* 0x0000003c31097223 */ /* 0x000fe20000000009 */
[--C-:B------:R-:W-:Y:S01]  /*6670*/  HADD2.F32 R63, -RZ, R65.reuse.H0_H0 ;  /* 0x20000041ff3f7230 */ /* 0x100fe20000004100 */
[----:B------:R-:W-:Y:S01]  /*6680*/  SEL R124, R113, 0xfffffff0, !P5 ;  /* 0xfffffff0717c7807 */ /* 0x000fe20006800000 */
[----:B------:R-:W-:Y:S01]  /*6690*/  FFMA R10, R49, R59, R10 ;  /* 0x0000003b310a7223 */ /* 0x000fe2000000000a */
[----:B------:R-:W-:Y:S01]  /*66a0*/  F2FP.SATFINITE.E4M3.F32.PACK_AB_MERGE_C R117, R5, R4, R117 ;  /* 0x000000040575723e */ /* 0x000fe20004807075 */
[----:B------:R-:W-:Y:S01]  /*66b0*/  FFMA R15, R49, R62, R15 ;  /* 0x0000003e310f7223 */ /* 0x000fe2000000000f */
[----:B------:R-:W-:Y:S01]  /*66c0*/  IADD3 R113, PT, PT, R125, R124, RZ ;  /* 0x0000007c7d717210 */ /* 0x000fe20007ffe0ff */
[C---:B------:R-:W-:Y:S01]  /*66d0*/  FFMA R12, R49.reuse, R61, R12 ;  /* 0x0000003d310c7223 */ /* 0x040fe2000000000c */
[----:B------:R-:W-:Y:S01]  /*66e0*/  FFMA R13, R49, R64, R13 ;  /* 0x00000040310d7223 */ /* 0x000fe2000000000d */
[--C-:B------:R-:W-:Y:S01]  /*66f0*/  HADD2.F32 R51, -RZ, R50.reuse.H0_H0 ;  /* 0x20000032ff337230 */ /* 0x100fe20000004100 */
[----:B------:R-:W-:Y:S01]  /*6700*/  F2FP.SATFINITE.E4M3.F32.PACK_AB_MERGE_C R118, R15, R10, RZ ;  /* 0x0000000a0f76723e */ /* 0x000fe200048070ff */
[----:B------:R-:W-:Y:S02]  /*6710*/  HADD2.F32 R50, -RZ, R50.H1_H1 ;  /* 0x30000032ff327230 */ /* 0x000fe40000004100 */
[C---:B------:R-:W-:Y:S01]  /*6720*/  FMUL R14, R46.reuse, R18 ;  /* 0x000000122e0e7220 */ /* 0x040fe20000400000 */
[----:B------:R-:W-:Y:S02]  /*6730*/  HADD2.F32 R66, -RZ, R65.H1_H1 ;  /* 0x30000041ff427230 */ /* 0x000fe40000004100 */
[C---:B------:R-:W-:Y:S01]  /*6740*/  FMUL R19, R46.reuse, R19 ;  /* 0x000000132e137220 */ /* 0x040fe20000400000 */
[----:B------:R-:W-:Y:S02]  /*6750*/  HADD2.F32 R65, -RZ, R67.H0_H0 ;  /* 0x20000043ff417230 */ /* 0x000fe40000004100 */
[C---:B------:R-:W-:Y:S01]  /*6760*/  FFMA R14, R49.reuse, R63, R14 ;  /* 0x0000003f310e7223 */ /* 0x040fe2000000000e */
[--C-:B------:R-:W-:Y:S02]  /*6770*/  HADD2.F32 R67, -RZ, R69.reuse.H0_H0 ;  /* 0x20000045ff437230 */ /* 0x100fe40000004100 */
[C---:B------:R-:W-:Y:S01]  /*6780*/  FMUL R18, R46.reuse, R22 ;  /* 0x000000162e127220 */ /* 0x040fe20000400000 */
[----:B------:R-:W-:Y:S02]  /*6790*/  HADD2.F32 R70, -RZ, R69.H1_H1 ;  /* 0x30000045ff467230 */ /* 0x000fe40000004100 */
[C---:B------:R-:W-:Y:S01]  /*67a0*/  FFMA R19, R49.reuse, R66, R19 ;  /* 0x0000004231137223 */ /* 0x040fe20000000013 */
[----:B------:R-:W-:Y:S02]  /*67b0*/  HADD2.F32 R69, -RZ, R71.H0_H0 ;  /* 0x20000047ff457230 */ /* 0x000fe40000004100 */
[C---:B------:R-:W-:Y:S01]  /*67c0*/  FMUL R23, R46.reuse, R23 ;  /* 0x000000172e177220 */ /* 0x040fe20000400000 */
[C---:B------:R-:W-:Y:S01]  /*67d0*/  FFMA R16, R49.reuse, R65, R16 ;  /* 0x0000004131107223 */ /* 0x040fe20000000010 */
[C---:B------:R-:W-:Y:S01]  /*67e0*/  FFMA R17, R49.reuse, R68, R17 ;  /* 0x0000004431117223 */ /* 0x040fe20000000011 */
[--C-:B------:R-:W-:Y:S02]  /*67f0*/  HADD2.F32 R71, -RZ, R73.reuse.H0_H0 ;  /* 0x20000049ff477230 */ /* 0x100fe40000004100 */
[C---:B------:R-:W-:Y:S01]  /*6800*/  FFMA R18, R49.reuse, R67, R18 ;  /* 0x0000004331127223 */ /* 0x040fe20000000012 */
[----:B------:R-:W-:Y:S02]  /*6810*/  HADD2.F32 R74, -RZ, R73.H1_H1 ;  /* 0x30000049ff4a7230 */ /* 0x000fe40000004100 */
[C---:B------:R-:W-:Y:S01]  /*6820*/  FMUL R22, R46.reuse, R26 ;  /* 0x0000001a2e167220 */ /* 0x040fe20000400000 */
[----:B------:R-:W-:Y:S02]  /*6830*/  HADD2.F32 R73, -RZ, R75.H0_H0 ;  /* 0x2000004bff497230 */ /* 0x000fe40000004100 */
[C---:B------:R-:W-:Y:S01]  /*6840*/  FFMA R23, R49.reuse, R70, R23 ;  /* 0x0000004631177223 */ /* 0x040fe20000000017 */
[C---:B------:R-:W-:Y:S01]  /*6850*/  FMUL R27, R46.reuse, R27 ;  /* 0x0000001b2e1b7220 */ /* 0x040fe20000400000 */
[C---:B------:R-:W-:Y:S01]  /*6860*/  FFMA R20, R49.reuse, R69, R20 ;  /* 0x0000004531147223 */ /* 0x040fe20000000014 */
[C---:B------:R-:W-:Y:S01]  /*6870*/  FFMA R21, R49.reuse, R72, R21 ;  /* 0x0000004831157223 */ /* 0x040fe20000000015 */
[--C-:B------:R-:W-:Y:S02]  /*6880*/  HADD2.F32 R75, -RZ, R77.reuse.H0_H0 ;  /* 0x2000004dff4b7230 */ /* 0x100fe40000004100 */
[C---:B------:R-:W-:Y:S01]  /*6890*/  FFMA R22, R49.reuse, R71, R22 ;  /* 0x0000004731167223 */ /* 0x040fe20000000016 */
[----:B------:R-:W-:Y:S02]  /*68a0*/  HADD2.F32 R78, -RZ, R77.H1_H1 ;  /* 0x3000004dff4e7230 */ /* 0x000fe40000004100 */
[C---:B------:R-:W-:Y:S01]  /*68b0*/  FMUL R26, R46.reuse, R30 ;  /* 0x0000001e2e1a7220 */ /* 0x040fe20000400000 */
        /* <DEDUP_REMOVED lines=8> */
[----:B------:R-:W-:Y:S01]  /*6940*/  FFMA R31, R49, R78, R31 ;  /* 0x0000004e311f7223 */ /* 0x000fe2000000001f */
[----:B------:R-:W-:Y:S01]  /*6950*/  FMUL R35, R46, R35 ;  /* 0x000000232e237220 */ /* 0x000fe20000400000 */
[----:B------:R-:W-:Y:S01]  /*6960*/  F2FP.SATFINITE.E4M3.F32.PACK_AB_MERGE_C R119, R19, R14, RZ ;  /* 0x0000000e1377723e */ /* 0x000fe200048070ff */
[C---:B------:R-:W-:Y:S01]  /*6970*/  FFMA R28, R49.reuse, R51, R28 ;  /* 0x00000033311c7223 */ /* 0x040fe2000000001c */
[C---:B------:R-:W-:Y:S01]  /*6980*/  FFMA R29, R49.reuse, R50, R29 ;  /* 0x00000032311d7223 */ /* 0x040fe2000000001d */
[C---:B------:R-:W-:Y:S01]  /*6990*/  FFMA R30, R49.reuse, R77, R30 ;  /* 0x0000004d311e7223 */ /* 0x040fe2000000001e */
[----:B------:R-:W-:Y:S01]  /*69a0*/  FFMA R35, R49, R52, R35 ;  /* 0x0000003431237223 */ /* 0x000fe20000000023 */
[----:B------:R-:W-:Y:S02]  /*69b0*/  F2FP.SATFINITE.E4M3.F32.PACK_AB_MERGE_C R118, R9, R8, R118 ;  /* 0x000000080976723e */ /* 0x000fe40004807076 */
[----:B------:R-:W-:Y:S02]  /*69c0*/  F2FP.SATFINITE.E4M3.F32.PACK_AB_MERGE_C R119, R13, R12, R119 ;  /* 0x0000000c0d77723e */ /* 0x000fe40004807077 */
[----:B------:R-:W-:Y:S02]  /*69d0*/  F2FP.SATFINITE.E4M3.F32.PACK_AB_MERGE_C R120, R23, R18, RZ ;  /* 0x000000121778723e */ /* 0x000fe400048070ff */
[----:B------:R-:W-:Y:S01]  /*69e0*/  F2FP.SATFINITE.E4M3.F32.PACK_AB_MERGE_C R121, R27, R22, RZ ;  /* 0x000000161b79723e */ /* 0x000fe200048070ff */
[----:B------:R1:W-:Y:S01]  /*69f0*/  STS.128 [R100+UR49+0x2200], R116 ;  /* 0x0022007464007988 */ /* 0x0003e20008000c31 */
[----:B------:R-:W-:Y:S02]  /*6a00*/  F2FP.SATFINITE.E4M3.F32.PACK_AB_MERGE_C R122, R31, R26, RZ ;  /* 0x0000001a1f7a723e */ /* 0x000fe400048070ff */
[----:B------:R-:W-:Y:S02]  /*6a10*/  F2FP.SATFINITE.E4M3.F32.PACK_AB_MERGE_C R123, R35, R30, RZ ;  /* 0x0000001e237b723e */ /* 0x000fe400048070ff */
[----:B------:R-:W-:Y:S02]  /*6a20*/  F2FP.SATFINITE.E4M3.F32.PACK_AB_MERGE_C R120, R17, R16, R120 ;  /* 0x000000101178723e */ /* 0x000fe40004807078 */
[----:B------:R-:W-:Y:S02]  /*6a30*/  F2FP.SATFINITE.E4M3.F32.PACK_AB_MERGE_C R121, R21, R20, R121 ;  /* 0x000000141579723e */ /* 0x000fe40004807079 */
[----:B------:R-:W-:Y:S02]  /*6a40*/  F2FP.SATFINITE.E4M3.F32.PACK_AB_MERGE_C R122, R25, R24, R122 ;  /* 0x00000018197a723e */ /* 0x000fe4000480707a */
[----:B------:R-:W-:Y:S02]  /*6a50*/  F2FP.SATFINITE.E4M3.F32.PACK_AB_MERGE_C R123, R29, R28, R123 ;  /* 0x0000001c1d7b723e */ /* 0x000fe4000480707b */
[----:B------:R-:W-:Y:S03]  /*6a60*/  LEA R125, R105, UR49, 0x3 ;  /* 0x00000031697d7c11 */ /* 0x000fe6000f8e18ff */
[----:B------:R1:W-:Y:S01]  /*6a70*/  STS.128 [R113+0x2200], R120 ;  /* 0x0022007871007388 */ /* 0x0003e20000000c00 */
[----:B------:R-:W-:Y:S01]  /*6a80*/  @!PT LDS RZ, [RZ] ;  /* 0x00000000fffff984 */ /* 0x000fe20000000800 */
[----:B------:R-:W-:Y:S01]  /*6a90*/  @!PT LDS RZ, [RZ] ;  /* 0x00000000fffff984 */ /* 0x000fe20000000800 */
[----:B------:R-:W-:Y:S01]  /*6aa0*/  @!PT LDS RZ, [RZ] ;  /* 0x00000000fffff984 */ /* 0x000fe20000000800 */
[----:B------:R-:W-:Y:S01]  /*6ab0*/  @!PT LDS RZ, [RZ] ;  /* 0x00000000fffff984 */ /* 0x000fe20000000800 */
[----:B------:R2:W-:Y:S07]  /*6ac0*/  MEMBAR.ALL.CTA ;  /* 0x0000000000007992 */ /* 0x0005ee0000008000 */
[----:B--2---:R-:W2:Y:S02]  /*6ad0*/  FENCE.VIEW.ASYNC.S ;  /* 0x00000000000073c6 */ /* 0x004ea40000000000 */
[----:B--2---:R-:W-:Y:S06]  /*6ae0*/  BAR.SYNC.DEFER_BLOCKING 0x1, 0x80 ;  /* 0x0042000000007b1d */ /* 0x004fec0000010000 */
[----:B------:R-:W-:Y:S05]  /*6af0*/  @P0 BRA `(.L_x_114) ;  /* 0x0000000000380947 */ /* 0x000fea0003800000 */
[----:B------:R-:W-:Y:S02]  /*6b00*/  UIADD3 UR4, UPT, UPT, UR49, 0x2200, URZ ;  /* 0x0000220031047890 */ /* 0x000fe4000fffe0ff */
[----:B------:R-:W-:Y:S01]  /*6b10*/  UIADD3 UR8, UP0, UPT, UR52, 0x680, URZ ;  /* 0x0000068034087890 */ /* 0x000fe2000ff1e0ff */
[----:B------:R-:W-:Y:S01]  /*6b20*/  UMOV UR43, UR36 ;  /* 0x00000024002b7c82 */ /* 0x000fe20008000000 */
[----:B------:R-:W-:Y:S02]  /*6b30*/  UIADD3 UR5, UPT, UPT, UR41, 0x40, URZ ;  /* 0x0000004029057890 */ /* 0x000fe4000fffe0ff */
[----:B------:R-:W-:Y:S01]  /*6b40*/  MOV R108, UR4 ;  /* 0x00000004006c7c02 */ /* 0x000fe20008000f00 */
[----:B------:R-:W-:Y:S02]  /*6b50*/  UIADD3.X UR9, UPT, UPT, URZ, UR53, URZ, UP0, !UPT ;  /* 0x00000035ff097290 */ /* 0x000fe400087fe4ff */
[----:B------:R-:W-:Y:S01]  /*6b60*/  UIADD3 UR4, UPT, UPT, UR49, 0x2a00, URZ ;  /* 0x00002a0031047890 */ /* 0x000fe2000fffe0ff */
[----:B------:R-:W-:Y:S01]  /*6b70*/  R2UR UR40, R108 ;  /* 0x000000006c2872ca */ /* 0x000fe200000e0000 */
[----:B------:R-:W-:Y:S01]  /*6b80*/  UMOV UR6, UR42 ;  /* 0x0000002a00067c82 */ /* 0x000fe20008000000 */
[----:B------:R-:W-:Y:S11]  /*6b90*/  UMOV UR7, UR36 ;  /* 0x0000002400077c82 */ /* 0x000ff60008000000 */
[----:B------:R2:W-:Y:S01]  /*6ba0*/  UTMASTG.3D [UR40], [UR8] ;  /* 0x00000028080073b5 */ /* 0x0005e20008010000 */
[----:B------:R2:W-:Y:S01]  /*6bb0*/  UTMASTG.3D [UR4], [UR8] ;  /* 0x00000004080073b5 */ /* 0x0005e20008010000 */
[----:B------:R0:W-:Y:S01]  /*6bc0*/  UTMACMDFLUSH ;  /* 0x00000000000079b7 */ /* 0x0001e20000000000 */
[----:B--2---:R-:W-:Y:S04]  /*6bd0*/  DEPBAR.LE SB0, 0x1 ;  /* 0x000080400000791a */ /* 0x004fe80000000000 */
.L_x_114:
[----:B------:R-:W-:Y:S05]  /*6be0*/  BSYNC.RECONVERGENT B0 ;  /* 0x0000000000007941 */ /* 0x000fea0003800200 */
.L_x_113:
[----:B------:R-:W-:Y:S06]  /*6bf0*/  BAR.SYNC.DEFER_BLOCKING 0x1, 0x80 ;  /* 0x0042000000007b1d */ /* 0x000fec0000010000 */
[----:B------:R-:W2:Y:S01]  /*6c00*/  @P6 SYNCS.PHASECHK.TRANS64.TRYWAIT P0, [R125+URZ+0x50], R32 ;  /* 0x000050207d0065a7 */ /* 0x000ea200080011ff */
[----:B------:R-:W-:Y:S01]  /*6c10*/  BSSY B1, `(.L_x_115) ;  /* 0x0000020000017945 */ /* 0x000fe20003800000 */
[----:B--2---:R-:W-:Y:S03]  /*6c20*/  @P6 SEL R114, RZ, 0x1, !P0 ;  /* 0x00000001ff726807 */ /* 0x004fe60004000000 */
[----:B------:R-:W-:Y:S05]  /*6c30*/  @!P6 BRA `(.L_x_116) ;  /* 0x000000000074e947 */ /* 0x000fea0003800000 */
[----:B------:R-:W-:Y:S01]  /*6c40*/  ISETP.NE.AND P1, PT, R115, RZ, PT ;  /* 0x000000ff7300720c */ /* 0x000fe20003f25270 */
[----:B------:R-:W-:Y:S01]  /*6c50*/  BSSY B0, `(.L_x_117) ;  /* 0x0000009000007945 */ /* 0x000fe20003800000 */
[----:B------:R-:W-:Y:S11]  /*6c60*/  ISETP.NE.AND P0, PT, R114, RZ, PT ;  /* 0x000000ff7200720c */ /* 0x000ff60003f05270 */
[----:B------:R-:W-:Y:S05]  /*6c70*/  @P1 IMAD R0, R105, 0x1000, R100 ;  /* 0x0000100069001824 */ /* 0x000fea00078e0264 */
[----:B------:R-:W-:Y:S05]  /*6c80*/  @P1 IADD3 R3, PT, PT, R0, UR49, RZ ;  /* 0x0000003100031c10 */ /* 0x000fea000fffe0ff */
[----:B------:R-:W-:Y:S01]  /*6c90*/  @P1 IMAD.IADD R3, R3, 0x1, R124 ;  /* 0x0000000103031824 */ /* 0x000fe200078e027c */
[----:B------:R-:W-:Y:S06]  /*6ca0*/  @P0 BRA `(.L_x_118) ;  /* 0x00000000000c0947 */ /* 0x000fec0003800000 */
[----:B------:R-:W-:Y:S04]  /*6cb0*/  SHF.L.U32 R2, R104, 0x1f, RZ ;  /* 0x0000001f68027819 */ /* 0x000fe800000006ff */
[----:B------:R-:W2:Y:S02]  /*6cc0*/  SYNCS.PHASECHK.TRANS64.TRYWAIT P0, [R125+URZ+0x50], R2 ;  /* 0x000050027d0075a7 */ /* 0x000ea400080011ff */
[----:B--2---:R-:W-:Y:S05]  /*6cd0*/  @!P0 BRA `(.L_x_119) ;  /* 0x0000001800208947 */ /* 0x004fea0003800000 */
.L_x_118:
[----:B------:R-:W-:Y:S05]  /*6ce0*/  BSYNC B0 ;  /* 0x0000000000007941 */ /* 0x000fea0003800000 */
.L_x_117:
[----:B------:R-:W-:Y:S01]  /*6cf0*/  ISETP.NE.AND P0, PT, R115, RZ, PT ;  /* 0x000000ff7300720c */ /* 0x000fe20003f05270 */
[----:B--2---:R-:W-:Y:S02]  /*6d00*/  VIADD R125, R125, 0x60 ;  /* 0x000000607d7d7836 */ /* 0x004fe40000000000 */
[----:B------:R-:W-:Y:S02]  /*6d10*/  IMAD.U32 R2, RZ, RZ, UR37 ;  /* 0x00000025ff027e24 */ /* 0x000fe4000f8e00ff */
[----:B------:R-:W-:Y:S03]  /*6d20*/  VIADD R105, R105, 0x1 ;  /* 0x0000000169697836 */ /* 0x000fe60000000000 */
[----:B------:R-:W-:Y:S05]  /*6d30*/  PRMT R2, R2, 0x654, R125 ;  /* 0x0000065402027816 */ /* 0x000fea000000007d */
[----:B------:R2:W3:Y:S04]  /*6d40*/  @P0 LDS.128 R80, [R0+UR49+0x200] ;  /* 0x0002003100500984 */ /* 0x0004e80008000c00 */
[----:B------:R2:W4:Y:S01]  /*6d50*/  @P0 LDS.128 R84, [R3+0x200] ;  /* 0x0002000003540984 */ /* 0x0005220000000c00 */
        /* <DEDUP_REMOVED lines=11> */
.L_x_116:
[----:B------:R-:W-:Y:S05]  /*6e10*/  BSYNC B1 ;  /* 0x0000000000017941 */ /* 0x000fea0003800000 */
.L_x_115:
[----:B--2---:R-:W-:Y:S05]  /*6e20*/  VIADD R3, R48, 0x20 ;  /* 0x0000002030037836 */ /* 0x004fea0000000000 */
[----:B------:R-:W-:Y:S04]  /*6e30*/  SHF.R.U32.HI R3, RZ, 0x15, R3 ;  /* 0x00000015ff037819 */ /* 0x000fe80000011603 */
[----:B------:R-:W-:Y:S11]  /*6e40*/  LOP3.LUT P0, RZ, R3, 0x3, R102, 0x48, !PT ;  /* 0x0000000303ff7812 */ /* 0x000ff60007804866 */
[----:B------:R-:W-:Y:S02]  /*6e50*/  @!UPT UIADD3 URZ, UPT, UPT, URZ, URZ, URZ ;  /* 0x000000fffffff290 */ /* 0x000fe4000fffe0ff */
[----:B------:R-:W-:Y:S05]  /*6e60*/  @!P0 BRA `(.L_x_120) ;  /* 0x0000000000408947 */ /* 0x000fea0003800000 */
[----:B------:R-:W2:Y:S01]  /*6e70*/  LDCU.64 UR8, c[0x4][0x70] ;  /* 0x01000e00ff0877ac */ /* 0x000ea20008000a00 */
[----:B------:R-:W-:Y:S01]  /*6e80*/  MOV R3, 0x0 ;  /* 0x0000000000037802 */ /* 0x000fe20000000f00 */
[----:B------:R-:W-:Y:S02]  /*6e90*/  HFMA2 R12, -RZ, RZ, 0, 5.9604644775390625e-08 ;  /* 0x00000001ff0c7431 */ /* 0x000fe400000001ff */
[----:B------:R-:W-:Y:S02]  /*6ea0*/  IMAD.MOV.U32 R8, RZ, RZ, 0x192 ;  /* 0x00000192ff087424 */ /* 0x000fe400078e00ff */
[----:B------:R-:W-:Y:S01]  /*6eb0*/  IMAD.MOV.U32 R13, RZ, RZ, RZ ;  /* 0x000000ffff0d7224 */ /* 0x000fe200078e00ff */
[----:B------:R-:W5:Y:S01]  /*6ec0*/  LDCU.64 UR6, c[0x4][0x78] ;  /* 0x01000f00ff0677ac */ /* 0x000f620008000a00 */
[----:B------:R-:W1:Y:S01]  /*6ed0*/  LDC.64 R2, c[0x4][R3] ;  /* 0x0100000003027b82 */ /* 0x000e620000000a00 */
[----:B------:R-:W3:Y:S01]  /*6ee0*/  LDCU.64 UR4, c[0x4][0x10] ;  /* 0x01000200ff0477ac */ /* 0x000ee20008000a00 */
[----:B--2---:R-:W-:Y:S01]  /*6ef0*/  MOV R5, UR9 ;  /* 0x0000000900057c02 */ /* 0x004fe20008000f00 */
[----:B------:R-:W-:Y:S01]  /*6f00*/  IMAD.U32 R4, RZ, RZ, UR8 ;  /* 0x00000008ff047e24 */ /* 0x000fe2000f8e00ff */
[----:B-----5:R-:W-:Y:S01]  /*6f10*/  MOV R7, UR7 ;  /* 0x0000000700077c02 */ /* 0x020fe20008000f00 */
[----:B------:R-:W-:Y:S01]  /*6f20*/  IMAD.U32 R6, RZ, RZ, UR6 ;  /* 0x00000006ff067e24 */ /* 0x000fe2000f8e00ff */
[----:B---3--:R-:W-:Y:S01]  /*6f30*/  MOV R11, UR5 ;  /* 0x00000005000b7c02 */ /* 0x008fe20008000f00 */
[----:B------:R-:W-:Y:S02]  /*6f40*/  IMAD.U32 R10, RZ, RZ, UR4 ;  /* 0x00000004ff0a7e24 */ /* 0x000fe4000f8e00ff */
[----:B------:R-:W-:Y:S07]  /*6f50*/  LEPC R20, `(.L_x_120) ;  /* 0x000000001014794e */ /* 0x000fee0000000000 */
[----:B-1--4-:R-:W-:Y:S05]  /*6f60*/  CALL.ABS.NOINC R2 ;  /* 0x0000000002007343 */ /* 0x012fea0003c00000 */
.L_x_120:
[----:B------:R-:W-:Y:S01]  /*6f70*/  ISETP.NE.AND P0, PT, R109, RZ, PT ;  /* 0x000000ff6d00720c */ /* 0x000fe20003f05270 */
[----:B------:R-:W-:Y:S05]  /*6f80*/  WARPSYNC.ALL ;  /* 0x0000000000007948 */ /* 0x000fea0003800000 */
[----:B------:R-:W-:Y:S01]  /*6f90*/  R2UR UR4, R48 ;  /* 0x00000000300472ca */ /* 0x000fe200000e0000 */
[----:B------:R-:W-:Y:S01]  /*6fa0*/  BSSY.RECONVERGENT B0, `(.L_x_121) ;  /* 0x000009f000007945 */ /* 0x000fe20003800200 */
[-C--:B---3--:R-:W-:Y:S02]  /*6fb0*/  F2FP.F16.E4M3.UNPACK_B R51, R80.reuse ;  /* 0x00000050ff33723e */ /* 0x088fe400020006ff */
[----:B------:R-:W-:Y:S02]  /*6fc0*/  F2FP.F16.E4M3.UNPACK_B R80, R80.H1 ;  /* 0x00000050ff50723e */ /* 0x000fe400030006ff */
[-C--:B------:R-:W-:Y:S01]  /*6fd0*/  F2FP.F16.E4M3.UNPACK_B R55, R81.reuse ;  /* 0x00000051ff37723e */ /* 0x080fe200020006ff */
[--C-:B------:R-:W-:Y:S01]  /*6fe0*/  HADD2.F32 R50, -RZ, R51.reuse.H0_H0 ;  /* 0x20000033ff327230 */ /* 0x100fe20000004100 */
[----:B------:R-:W-:Y:S01]  /*6ff0*/  F2FP.F16.E4M3.UNPACK_B R81, R81.H1 ;  /* 0x00000051ff51723e */ /* 0x000fe200030006ff */
[----:B------:R-:W-:Y:S01]  /*7000*/  HADD2.F32 R52, -RZ, R51.H1_H1 ;  /* 0x30000033ff347230 */ /* 0x000fe20000004100 */
[-C--:B------:R-:W-:Y:S01]  /*7010*/  F2FP.F16.E4M3.UNPACK_B R59, R82.reuse ;  /* 0x00000052ff3b723e */ /* 0x080fe200020006ff */
[--C-:B------:R-:W-:Y:S01]  /*7020*/  HADD2.F32 R51, -RZ, R80.reuse.H0_H0 ;  /* 0x20000050ff337230 */ /* 0x100fe20000004100 */
[----:B------:R-:W-:Y:S01]  /*7030*/  F2FP.F16.E4M3.UNPACK_B R82, R82.H1 ;  /* 0x00000052ff52723e */ /* 0x000fe200030006ff */
[----:B------:R-:W2:Y:S01]  /*7040*/  LDTM.x32 R4, tmem[UR4+0x20] ;  /* 0x00002004000479ee */ /* 0x000ea200082c0000 */
[----:B------:R-:W-:Y:S01]  /*7050*/  NOP ;  /* 0x0000000000007918 */ /* 0x000fe20000000000 */
[----:B------:R-:W-:Y:S01]  /*7060*/  IADD3 R111, PT, PT, R111, 0xc0, RZ ;  /* 0x000000c06f6f7810 */ /* 0x000fe20007ffe0ff */
[--C-:B------:R-:W-:Y:S01]  /*7070*/  HADD2.F32 R53, -RZ, R55.reuse.H0_H0 ;  /* 0x20000037ff357230 */ /* 0x100fe20000004100 */
[----:B------:R-:W-:Y:S01]  /*7080*/  F2FP.F16.E4M3.UNPACK_B R63, R83 ;  /* 0x00000053ff3f723e */ /* 0x000fe200020006ff */
[----:B------:R-:W-:Y:S01]  /*7090*/  HADD2.F32 R56, -RZ, R55.H1_H1 ;  /* 0x30000037ff387230 */ /* 0x000fe20000004100 */
[----:B------:R-:W-:Y:S01]  /*70a0*/  LOP3.LUT R111, R111, 0xfefffff8, RZ, 0xc0, !PT ;  /* 0xfefffff86f6f7812 */ /* 0x000fe200078ec0ff */
[--C-:B------:R-:W-:Y:S01]  /*70b0*/  HADD2.F32 R57, -RZ, R59.reuse.H0_H0 ;  /* 0x2000003bff397230 */ /* 0x100fe20000004100 */
[----:B----4-:R-:W-:Y:S01]  /*70c0*/  F2FP.F16.E4M3.UNPACK_B R67, R84 ;  /* 0x00000054ff43723e */ /* 0x010fe200020006ff */
[----:B------:R-:W-:Y:S01]  /*70d0*/  HADD2.F32 R60, -RZ, R59.H1_H1 ;  /* 0x3000003bff3c7230 */ /* 0x000fe20000004100 */
[----:B--2---:R2:W-:Y:S01]  /*70e0*/  SYNCS.ARRIVE.TRANS64.RED.A1T0 RZ, [R111+URZ], RZ ;  /* 0x000000ff6fff79a7 */ /* 0x0045e200081004ff */
[--C-:B------:R-:W-:Y:S01]  /*70f0*/  HADD2.F32 R61, -RZ, R63.reuse.H0_H0 ;  /* 0x2000003fff3d7230 */ /* 0x100fe20000004100 */
[----:B------:R-:W-:Y:S01]  /*7100*/  F2FP.F16.E4M3.UNPACK_B R71, R85 ;  /* 0x00000055ff47723e */ /* 0x000fe200020006ff */
[----:B------:R-:W-:Y:S01]  /*7110*/  HADD2.F32 R64, -RZ, R63.H1_H1 ;  /* 0x3000003fff407230 */ /* 0x000fe20000004100 */
[----:B------:R-:W-:Y:S01]  /*7120*/  F2FP.F16.E4M3.UNPACK_B R75, R86 ;  /* 0x00000056ff4b723e */ /* 0x000fe200020006ff */
[--C-:B------:R-:W-:Y:S01]  /*7130*/  HADD2.F32 R65, -RZ, R67.reuse.H0_H0 ;  /* 0x20000043ff417230 */ /* 0x100fe20000004100 */
[----:B------:R-:W-:Y:S01]  /*7140*/  F2FP.F16.E4M3.UNPACK_B R79, R87 ;  /* 0x00000057ff4f723e */ /* 0x000fe200020006ff */
[----:B------:R-:W-:Y:S01]  /*7150*/  HADD2.F32 R68, -RZ, R67.H1_H1 ;  /* 0x30000043ff447230 */ /* 0x000fe20000004100 */
[----:B------:R-:W-:Y:S01]  /*7160*/  F2FP.F16.E4M3.UNPACK_B R83, R83.H1 ;  /* 0x00000053ff53723e */ /* 0x000fe200030006ff */
[--C-:B------:R-:W-:Y:S01]  /*7170*/  HADD2.F32 R69, -RZ, R71.reuse.H0_H0 ;  /* 0x20000047ff457230 */ /* 0x100fe20000004100 */
[----:B------:R-:W-:Y:S01]  /*7180*/  F2FP.F16.E4M3.UNPACK_B R84, R84.H1 ;  /* 0x00000054ff54723e */ /* 0x000fe200030006ff */
[----:B------:R-:W-:Y:S01]  /*7190*/  HADD2.F32 R71, -RZ, R71.H1_H1 ;  /* 0x30000047ff477230 */ /* 0x000fe20000004100 */
[----:B------:R-:W-:Y:S01]  /*71a0*/  F2FP.F16.E4M3.UNPACK_B R85, R85.H1 ;  /* 0x00000055ff55723e */ /* 0x000fe200030006ff */
[--C-:B------:R-:W-:Y:S02]  /*71b0*/  HADD2.F32 R73, -RZ, R75.reuse.H0_H0 ;  /* 0x2000004bff497230 */ /* 0x100fe40000004100 */
[C---:B------:R-:W-:Y:S01]  /*71c0*/  FMUL R4, R46.reuse, R4 ;  /* 0x000000042e047220 */ /* 0x040fe20000400000 */
        /* <DEDUP_REMOVED lines=16> */
[--C-:B------:R-:W-:Y:S02]  /*72d0*/  HADD2.F32 R77, -RZ, R79.reuse.H0_H0 ;  /* 0x2000004fff4d7230 */ /* 0x100fe40000004100 */
[C---:B------:R-:W-:Y:S01]  /*72e0*/  FMUL R28, R46.reuse, R32 ;  /* 0x000000202e1c7220 */ /* 0x040fe20000400000 */
[C---:B------:R-:W-:Y:S01]  /*72f0*/  FMUL R29, R46.reuse, R33 ;  /* 0x000000212e1d7220 */ /* 0x040fe20000400000 */
[----:B------:R-:W-:Y:S02]  /*7300*/  HADD2.F32 R54, -RZ, R80.H1_H1 ;  /* 0x30000050ff367230 */ /* 0x000fe40000004100 */
[C---:B------:R-:W-:Y:S01]  /*7310*/  FMUL R6, R46.reuse, R6 ;  /* 0x000000062e067220 */ /* 0x040fe20000400000 */
[----:B------:R-:W-:Y:S02]  /*7320*/  HADD2.F32 R80, -RZ, R79.H1_H1 ;  /* 0x3000004fff507230 */ /* 0x000fe40000004100 */
[C---:B------:R-:W-:Y:S01]  /*7330*/  FMUL R7, R46.reuse, R7 ;  /* 0x000000072e077220 */ /* 0x040fe20000400000 */
[--C-:B------:R-:W-:Y:S02]  /*7340*/  HADD2.F32 R55, -RZ, R81.reuse.H0_H0 ;  /* 0x20000051ff377230 */ /* 0x100fe40000004100 */
[C---:B------:R-:W-:Y:S01]  /*7350*/  FFMA R6, R49.reuse, R51, R6 ;  /* 0x0000003331067223 */ /* 0x040fe20000000006 */
[----:B------:R-:W-:Y:S02]  /*7360*/  HADD2.F32 R58, -RZ, R81.H1_H1 ;  /* 0x30000051ff3a7230 */ /* 0x000fe40000004100 */
[C---:B------:R-:W-:Y:S01]  /*7370*/  FFMA R7, R49.reuse, R54, R7 ;  /* 0x0000003631077223 */ /* 0x040fe20000000007 */
[C---:B------:R-:W-:Y:S01]  /*7380*/  FFMA R8, R49.reuse, R53, R8 ;  /* 0x0000003531087223 */ /* 0x040fe20000000008 */
[----:B------:R-:W-:Y:S01]  /*7390*/  FFMA R9, R49, R56, R9 ;  /* 0x0000003831097223 */ /* 0x000fe20000000009 */
[C---:B------:R-:W-:Y:S01]  /*73a0*/  FMUL R10, R46.reuse, R10 ;  /* 0x0000000a2e0a7220 */ /* 0x040fe20000400000 */
[C---:B------:R-:W-:Y:S01]  /*73b0*/  FMUL R11, R46.reuse, R11 ;  /* 0x0000000b2e0b7220 */ /* 0x040fe20000400000 */
[--C-:B------:R-:W-:Y:S01]  /*73c0*/  HADD2.F32 R59, -RZ, R82.reuse.H0_H0 ;  /* 0x20000052ff3b7230 */ /* 0x100fe20000004100 */
[----:B-1----:R-:W-:Y:S01]  /*73d0*/  F2FP.SATFINITE.E4M3.F32.PACK_AB_MERGE_C R116, R7, R6, RZ ;  /* 0x000000060774723e */ /* 0x002fe200048070ff */
[C---:B------:R-:W-:Y:S01]  /*73e0*/  FFMA R10, R49.reuse, R55, R10 ;  /* 0x00000037310a7223 */ /* 0x040fe2000000000a */
[C---:B------:R-:W-:Y:S01]  /*73f0*/  FFMA R11, R49.reuse, R58, R11 ;  /* 0x0000003a310b7223 */ /* 0x040fe2000000000b */
[C---:B------:R-:W-:Y:S01]  /*7400*/  FFMA R12, R49.reuse, R57, R12 ;  /* 0x00000039310c7223 */ /* 0x040fe2000000000c */
[----:B------:R-:W-:Y:S01]  /*7410*/  F2FP.F16.E4M3.UNPACK_B R86, R86.H1 ;  /* 0x00000056ff56723e */ /* 0x000fe200030006ff */
[----:B------:R-:W-:Y:S01]  /*7420*/  FFMA R13, R49, R60, R13 ;  /* 0x0000003c310d7223 */ /* 0x000fe2000000000d */
[----:B------:R-:W-:Y:S01]  /*7430*/  F2FP.SATFINITE.E4M3.F32.PACK_AB_MERGE_C R116, R5, R4, R116 ;  /* 0x000000040574723e */ /* 0x000fe20004807074 */
[----:B------:R-:W-:Y:S01]  /*7440*/  HADD2.F32 R62, -RZ, R82.H1_H1 ;  /* 0x30000052ff3e7230 */ /* 0x000fe20000004100 */
[----:B------:R-:W-:Y:S01]  /*7450*/  F2FP.SATFINITE.E4M3.F32.PACK_AB_MERGE_C R117, R11, R10, RZ ;  /* 0x0000000a0b75723e */ /* 0x000fe200048070ff */
[C---:B------:R-:W-:Y:S01]  /*7460*/  FMUL R14, R46.reuse, R14 ;  /* 0x0000000e2e0e7220 */ /* 0x040fe20000400000 */
[C---:B------:R-:W-:Y:S01]  /*7470*/  FMUL R15, R46.reuse, R15 ;  /* 0x0000000f2e0f7220 */ /* 0x040fe20000400000 */
[--C-:B------:R-:W-:Y:S01]  /*7480*/  HADD2.F32 R63, -RZ, R83.reuse.H0_H0 ;  /* 0x20000053ff3f7230 */ /* 0x100fe20000004100 */
[----:B------:R-:W-:Y:S01]  /*7490*/  F2FP.SATFINITE.E4M3.F32.PACK_AB_MERGE_C R117, R9, R8, R117 ;  /* 0x000000080975723e */ /* 0x000fe20004807075 */
[C---:B------:R-:W-:Y:S01]  /*74a0*/  FFMA R14, R49.reuse, R59, R14 ;  /* 0x0000003b310e7223 */ /* 0x040fe2000000000e */
[C---:B------:R-:W-:Y:S01]  /*74b0*/  FFMA R15, R49.reuse, R62, R15 ;  /* 0x0000003e310f7223 */ /* 0x040fe2000000000f */
[C---:B------:R-:W-:Y:S01]  /*74c0*/  FFMA R16, R49.reuse, R61, R16 ;  /* 0x0000003d31107223 */ /* 0x040fe20000000010 */
[C---:B------:R-:W-:Y:S01]  /*74d0*/  FFMA R17, R49.reuse, R64, R17 ;  /* 0x0000004031117223 */ /* 0x040fe20000000011 */
[----:B------:R-:W-:Y:S02]  /*74e0*/  HADD2.F32 R66, -RZ, R83.H1_H1 ;  /* 0x30000053ff427230 */ /* 0x000fe40000004100 */
[C---:B------:R-:W-:Y:S01]  /*74f0*/  FMUL R18, R46.reuse, R18 ;  /* 0x000000122e127220 */ /* 0x040fe20000400000 */
[C---:B------:R-:W-:Y:S01]  /*7500*/  FMUL R19, R46.reuse, R19 ;  /* 0x000000132e137220 */ /* 0x040fe20000400000 */
[--C-:B------:R-:W-:Y:S02]  /*7510*/  HADD2.F32 R67, -RZ, R84.reuse.H0_H0 ;  /* 0x20000054ff437230 */ /* 0x100fe40000004100 */
[C---:B------:R-:W-:Y:S01]  /*7520*/  FMUL R22, R46.reuse, R22 ;  /* 0x000000162e167220 */ /* 0x040fe20000400000 */
[C---:B------:R-:W-:Y:S01]  /*7530*/  FFMA R18, R49.reuse, R63, R18 ;  /* 0x0000003f31127223 */ /* 0x040fe20000000012 */
[----:B------:R-:W-:Y:S02]  /*7540*/  HADD2.F32 R70, -RZ, R84.H1_H1 ;  /* 0x30000054ff467230 */ /* 0x000fe40000004100 */
        /* <DEDUP_REMOVED lines=11> */
[----:B------:R-:W-:Y:S01]  /*7600*/  F2FP.F16.E4M3.UNPACK_B R87, R87.H1 ;  /* 0x00000057ff57723e */ /* 0x000fe200030006ff */
        /* <DEDUP_REMOVED lines=16> */
[----:B------:R-:W-:Y:S01]  /*7710*/  FFMA R28, R49, R77, R28 ;  /* 0x0000004d311c7223 */ /* 0x000fe2000000001c */
[----:B------:R-:W-:Y:S01]  /*7720*/  F2FP.SATFINITE.E4M3.F32.PACK_AB_MERGE_C R119, R19, R18, RZ ;  /* 0x000000121377723e */ /* 0x000fe200048070ff */
        /* <DEDUP_REMOVED lines=14> */
[----:B--2---:R-:W-:Y:S03]  /*7810*/  IADD3 R111, PT, PT, R44, 0x1, RZ ;  /* 0x000000012c6f7810 */ /* 0x004fe60007ffe0ff */
        /* <DEDUP_REMOVED lines=9> */
[----:B------:R-:W-:Y:S02]  /*78b0*/  UIADD3 UR12, UP0, UPT, UR52, 0x680, URZ ;  /* 0x00000680340c7890 */ /* 0x000fe4000ff1e0ff */
[----:B------:R-:W-:Y:S02]  /*78c0*/  UIADD3 UR9, UPT, UPT, UR41, 0x20, URZ ;  /* 0x0000002029097890 */ /* 0x000fe4000fffe0ff */
[----:B------:R-:W-:Y:S02]  /*78d0*/  UIADD3 UR8, UPT, UPT, UR49, 0x3200, URZ ;  /* 0x0000320031087890 */ /* 0x000fe4000fffe0ff */
[----:B------:R-:W-:Y:S01]  /*78e0*/  UIADD3.X UR13, UPT, UPT, URZ, UR53, URZ, UP0, !UPT ;  /* 0x00000035ff0d7290 */ /* 0x000fe200087fe4ff */
[----:B------:R-:W-:Y:S01]  /*78f0*/  UMOV UR10, UR42 ;  /* 0x0000002a000a7c82 */ /* 0x000fe20008000000 */
[----:B------:R-:W-:Y:S01]  /*7900*/  UMOV UR11, UR36 ;  /* 0x00000024000b7c82 */ /* 0x000fe20008000000 */
[----:B------:R-:W-:Y:S02]  /*7910*/  UIADD3 UR5, UPT, UPT, UR41, 0x60, URZ ;  /* 0x0000006029057890 */ /* 0x000fe4000fffe0ff */
[----:B------:R-:W-:Y:S01]  /*7920*/  UIADD3 UR4, UPT, UPT, UR49, 0x3a00, URZ ;  /* 0x00003a0031047890 */ /* 0x000fe2000fffe0ff */
[----:B------:R-:W-:Y:S03]  /*7930*/  UMOV UR6, UR42 ;  /* 0x0000002a00067c82 */ /* 0x000fe60008000000 */
[----:B------:R2:W-:Y:S01]  /*7940*/  UTMASTG.3D [UR8], [UR12] ;  /* 0x000000080c0073b5 */ /* 0x0005e20008010000 */
[----:B------:R-:W-:Y:S04]  /*7950*/  UMOV UR7, UR36 ;  /* 0x0000002400077c82 */ /* 0x000fe80008000000 */
[----:B------:R2:W-:Y:S01]  /*7960*/  UTMASTG.3D [UR4], [UR12] ;  /* 0x000000040c0073b5 */ /* 0x0005e20008010000 */
[----:B------:R0:W-:Y:S01]  /*7970*/  UTMACMDFLUSH ;  /* 0x00000000000079b7 */ /* 0x0001e20000000000 */
[----:B--2---:R-:W-:Y:S04]  /*7980*/  DEPBAR.LE SB0, 0x1 ;  /* 0x000080400000791a */ /* 0x004fe80000000000 */
.L_x_122:
[----:B------:R-:W-:Y:S05]  /*7990*/  BSYNC.RECONVERGENT B0 ;  /* 0x0000000000007941 */ /* 0x000fea0003800200 */
.L_x_121:
[----:B------:R-:W-:Y:S01]  /*79a0*/  BAR.SYNC.DEFER_BLOCKING 0x1, 0x80 ;  /* 0x0042000000007b1d */ /* 0x000fe20000010000 */
[----:B------:R-:W-:Y:S01]  /*79b0*/  ISETP.NE.AND P2, PT, R110, RZ, PT ;  /* 0x000000ff6e00720c */ /* 0x000fe20003f45270 */
[----:B------:R-:W-:Y:S01]  /*79c0*/  IMAD.IADD R20, R43, 0x1, R94 ;  /* 0x000000012b147824 */ /* 0x000fe200078e025e */
[----:B------:R-:W-:Y:S01]  /*79d0*/  ISETP.NE.AND P0, PT, R112, 0x2, PT ;  /* 0x000000027000780c */ /* 0x000fe20003f05270 */
[----:B------:R-:W-:Y:S01]  /*79e0*/  IMAD.IADD R21, R45, 0x1, R96 ;  /* 0x000000012d157824 */ /* 0x000fe200078e0260 */
[----:B------:R-:W-:Y:S02]  /*79f0*/  ISETP.NE.AND P1, PT, R111, 0x4, PT ;  /* 0x000000046f00780c */ /* 0x000fe40003f25270 */
[----:B------:R-:W-:Y:S02]  /*7a00*/  SEL R3, RZ, 0x1, P0 ;  /* 0x00000001ff037807 */ /* 0x000fe40000000000 */
[----:B------:R-:W-:Y:S02]  /*7a10*/  SEL R0, RZ, 0x1, P1 ;  /* 0x00000001ff007807 */ /* 0x000fe40000800000 */
[----:B------:R-:W-:Y:S02]  /*7a20*/  LOP3.LUT R106, R106, R3, RZ, 0x3c, !PT ;  /* 0x000000036a6a7212 */ /* 0x000fe400078e3cff */
[----:B------:R-:W-:Y:S02]  /*7a30*/  LOP3.LUT R107, R107, R0, RZ, 0x3c, !PT ;  /* 0x000000006b6b7212 */ /* 0x000fe400078e3cff */
[----:B------:R-:W-:Y:S02]  /*7a40*/  @P2 R2UR UR36, R103 ;  /* 0x00000000672422ca */ /* 0x000fe400000e0000 */
[----:B------:R-:W-:Y:S02]  /*7a50*/  SEL R112, R112, RZ, P0 ;  /* 0x000000ff70707207 */ /* 0x000fe40000000000 */
[----:B------:R-:W-:Y:S01]  /*7a60*/  SEL R44, R111, RZ, P1 ;  /* 0x000000ff6f2c7207 */ /* 0x000fe20000800000 */
[----:B------:R-:W-:Y:S10]  /*7a70*/  @P2 BRA `(.L_x_123) ;  /* 0xffffffd400dc2947 */ /* 0x000ff4000383ffff */
[----:B------:R-:W-:Y:S05]  /*7a80*/  EXIT ;  /* 0x000000000000794d */ /* 0x000fea0003800000 */
.L_x_24:
[----:B--2---:R2:W4:Y:S02]  /*7a90*/  SYNCS.PHASECHK.TRANS64.TRYWAIT P0, [R3+URZ+0xf0], R2 ;  /* 0x0000f002030075a7 */ /* 0x00452400080011ff */
[----:B----4-:R-:W-:Y:S05]  /*7aa0*/  @!P0 NANOSLEEP.SYNCS 0x989680 ;  /* 0x009896800000895d */ /* 0x010fea0003900000 */
[----:B------:R-:W4:Y:S02]  /*7ab0*/  @!P0 SYNCS.PHASECHK.TRANS64 P0, [R3+URZ+0xf0], R2 ;  /* 0x0000f002030085a7 */ /* 0x000f2400080010ff */
[----:B----4-:R-:W-:Y:S05]  /*7ac0*/  @!P0 BRA `(.L_x_24) ;  /* 0xfffffffc00f08947 */ /* 0x010fea000383ffff */
[----:B------:R-:W-:Y:S05]  /*7ad0*/  BRA `(.L_x_124) ;  /* 0xffffff9c00447947 */ /* 0x000fea000383ffff */
.L_x_27:
[----:B-1----:R-:W-:-:S07]  /*7ae0*/  MOV R2, UR33 ;  /* 0x0000002100027c02 */ /* 0x002fce0008000f00 */
.L_x_125:
[----:B-1----:R1:W2:Y:S02]  /*7af0*/  SYNCS.PHASECHK.TRANS64.TRYWAIT P0, [R2+URZ+0x28], R5 ;  /* 0x00002805020075a7 */ /* 0x0022a400080011ff */
[----:B--2---:R-:W-:Y:S05]  /*7b00*/  @!P0 NANOSLEEP.SYNCS 0x989680 ;  /* 0x009896800000895d */ /* 0x004fea0003900000 */
[----:B------:R-:W2:Y:S02]  /*7b10*/  @!P0 SYNCS.PHASECHK.TRANS64 P0, [R2+URZ+0x28], R5 ;  /* 0x00002805020085a7 */ /* 0x000ea400080010ff */
[----:B--2---:R-:W-:Y:S05]  /*7b20*/  @!P0 BRA `(.L_x_125) ;  /* 0xfffffffc00f08947 */ /* 0x004fea000383ffff */
[----:B------:R-:W-:Y:S05]  /*7b30*/  BRA `(.L_x_26) ;  /* 0xffffff9c00a87947 */ /* 0x000fea000383ffff */
.L_x_34:
[----:B-1----:R-:W-:-:S07]  /*7b40*/  MOV R2, UR17 ;  /* 0x0000001100027c02 */ /* 0x002fce0008000f00 */
.L_x_126:
[----:B-1----:R1:W2:Y:S02]  /*7b50*/  SYNCS.PHASECHK.TRANS64.TRYWAIT P0, [R2+URZ+0x28], R5 ;  /* 0x00002805020075a7 */ /* 0x0022a400080011ff */
[----:B--2---:R-:W-:Y:S05]  /*7b60*/  @!P0 NANOSLEEP.SYNCS 0x989680 ;  /* 0x009896800000895d */ /* 0x004fea0003900000 */
[----:B------:R-:W2:Y:S02]  /*7b70*/  @!P0 SYNCS.PHASECHK.TRANS64 P0, [R2+URZ+0x28], R5 ;  /* 0x00002805020085a7 */ /* 0x000ea400080010ff */
[----:B--2---:R-:W-:Y:S05]  /*7b80*/  @!P0 BRA `(.L_x_126) ;  /* 0xfffffffc00f08947 */ /* 0x004fea000383ffff */
[----:B------:R-:W-:Y:S05]  /*7b90*/  BRA `(.L_x_33) ;  /* 0xffffffa000607947 */ /* 0x000fea000383ffff */
.L_x_39:
[----:B-1----:R1:W2:Y:S02]  /*7ba0*/  SYNCS.PHASECHK.TRANS64.TRYWAIT P0, [R2+URZ+0x80], R3 ;  /* 0x00008003020075a7 */ /* 0x0022a400080011ff */
[----:B--2---:R-:W-:Y:S05]  /*7bb0*/  @!P0 NANOSLEEP.SYNCS 0x989680 ;  /* 0x009896800000895d */ /* 0x004fea0003900000 */
[----:B------:R-:W2:Y:S02]  /*7bc0*/  @!P0 SYNCS.PHASECHK.TRANS64 P0, [R2+URZ+0x80], R3 ;  /* 0x00008003020085a7 */ /* 0x000ea400080010ff */
[----:B--2---:R-:W-:Y:S05]  /*7bd0*/  @!P0 BRA `(.L_x_39) ;  /* 0xfffffffc00f08947 */ /* 0x004fea000383ffff */
[----:B------:R-:W-:Y:S05]  /*7be0*/  BRA `(.L_x_127) ;  /* 0xffffffa400007947 */ /* 0x000fea000383ffff */
.L_x_43:
[----:B---3--:R-:W-:-:S07]  /*7bf0*/  MOV R0, UR4 ;  /* 0x0000000400007c02 */ /* 0x008fce0008000f00 */
.L_x_128:
[----:B-1----:R1:W2:Y:S02]  /*7c00*/  SYNCS.PHASECHK.TRANS64.TRYWAIT P0, [R0+URZ], R3 ;  /* 0x00000003000075a7 */ /* 0x0022a400080011ff */
[----:B--2---:R-:W-:Y:S05]  /*7c10*/  @!P0 NANOSLEEP.SYNCS 0x989680 ;  /* 0x009896800000895d */ /* 0x004fea0003900000 */
[----:B------:R-:W2:Y:S02]  /*7c20*/  @!P0 SYNCS.PHASECHK.TRANS64 P0, [R0+URZ], R3 ;  /* 0x00000003000085a7 */ /* 0x000ea400080010ff */
[----:B--2---:R-:W-:Y:S05]  /*7c30*/  @!P0 BRA `(.L_x_128) ;  /* 0xfffffffc00f08947 */ /* 0x004fea000383ffff */
[----:B------:R-:W-:Y:S05]  /*7c40*/  BRA `(.L_x_129) ;  /* 0xffffffa800707947 */ /* 0x000fea000383ffff */
.L_x_44:
[----:B---3--:R-:W-:-:S07]  /*7c50*/  MOV R0, UR4 ;  /* 0x0000000400007c02 */ /* 0x008fce0008000f00 */
.L_x_130:
[----:B-1----:R1:W2:Y:S02]  /*7c60*/  SYNCS.PHASECHK.TRANS64.TRYWAIT P0, [R0+URZ], R3 ;  /* 0x00000003000075a7 */ /* 0x0022a400080011ff */
[----:B--2---:R-:W-:Y:S05]  /*7c70*/  @!P0 NANOSLEEP.SYNCS 0x989680 ;  /* 0x009896800000895d */ /* 0x004fea0003900000 */
[----:B------:R-:W2:Y:S02]  /*7c80*/  @!P0 SYNCS.PHASECHK.TRANS64 P0, [R0+URZ], R3 ;  /* 0x00000003000085a7 */ /* 0x000ea400080010ff */
[----:B--2---:R-:W-:Y:S05]  /*7c90*/  @!P0 BRA `(.L_x_130) ;  /* 0xfffffffc00f08947 */ /* 0x004fea000383ffff */
[----:B------:R-:W-:Y:S05]  /*7ca0*/  BRA `(.L_x_131) ;  /* 0xffffffa8007c7947 */ /* 0x000fea000383ffff */
.L_x_45:
[----:B---3--:R-:W-:-:S07]  /*7cb0*/  MOV R0, UR4 ;  /* 0x0000000400007c02 */ /* 0x008fce0008000f00 */
.L_x_132:
[----:B-1----:R1:W2:Y:S02]  /*7cc0*/  SYNCS.PHASECHK.TRANS64.TRYWAIT P0, [R0+URZ], R3 ;  /* 0x00000003000075a7 */ /* 0x0022a400080011ff */
[----:B--2---:R-:W-:Y:S05]  /*7cd0*/  @!P0 NANOSLEEP.SYNCS 0x989680 ;  /* 0x009896800000895d */ /* 0x004fea0003900000 */
[----:B------:R-:W2:Y:S02]  /*7ce0*/  @!P0 SYNCS.PHASECHK.TRANS64 P0, [R0+URZ], R3 ;  /* 0x00000003000085a7 */ /* 0x000ea400080010ff */
[----:B--2---:R-:W-:Y:S05]  /*7cf0*/  @!P0 BRA `(.L_x_132) ;  /* 0xfffffffc00f08947 */ /* 0x004fea000383ffff */
[----:B------:R-:W-:Y:S05]  /*7d00*/  BRA `(.L_x_133) ;  /* 0xffffffa800887947 */ /* 0x000fea000383ffff */
.L_x_46:
[----:B---3--:R-:W-:-:S07]  /*7d10*/  MOV R0, UR4 ;  /* 0x0000000400007c02 */ /* 0x008fce0008000f00 */
.L_x_134:
[----:B-1----:R1:W2:Y:S02]  /*7d20*/  SYNCS.PHASECHK.TRANS64.TRYWAIT P0, [R0+URZ], R3 ;  /* 0x00000003000075a7 */ /* 0x0022a400080011ff */
[----:B--2---:R-:W-:Y:S05]  /*7d30*/  @!P0 NANOSLEEP.SYNCS 0x989680 ;  /* 0x009896800000895d */ /* 0x004fea0003900000 */
[----:B------:R-:W2:Y:S02]  /*7d40*/  @!P0 SYNCS.PHASECHK.TRANS64 P0, [R0+URZ], R3 ;  /* 0x00000003000085a7 */ /* 0x000ea400080010ff */
[----:B--2---:R-:W-:Y:S05]  /*7d50*/  @!P0 BRA `(.L_x_134) ;  /* 0xfffffffc00f08947 */ /* 0x004fea000383ffff */
[----:B------:R-:W-:Y:S05]  /*7d60*/  BRA `(.L_x_135) ;  /* 0xffffffa800947947 */ /* 0x000fea000383ffff */
.L_x_49:
[----:B-1----:R1:W2:Y:S02]  /*7d70*/  SYNCS.PHASECHK.TRANS64.TRYWAIT P0, [R0+URZ+0xe0], R5 ;  /* 0x0000e005000075a7 */ /* 0x0022a400080011ff */
[----:B--2---:R-:W-:Y:S05]  /*7d80*/  @!P0 NANOSLEEP.SYNCS 0x989680 ;  /* 0x009896800000895d */ /* 0x004fea0003900000 */
[----:B------:R-:W2:Y:S02]  /*7d90*/  @!P0 SYNCS.PHASECHK.TRANS64 P0, [R0+URZ+0xe0], R5 ;  /* 0x0000e005000085a7 */ /* 0x000ea400080010ff */
[----:B--2---:R-:W-:Y:S05]  /*7da0*/  @!P0 BRA `(.L_x_49) ;  /* 0xfffffffc00f08947 */ /* 0x004fea000383ffff */
[----:B------:R-:W-:Y:S05]  /*7db0*/  BRA `(.L_x_136) ;  /* 0xffffffa800f47947 */ /* 0x000fea000383ffff */
.L_x_50:
[----:B------:R-:W-:-:S07]  /*7dc0*/  MOV R0, UR5 ;  /* 0x0000000500007c02 */ /* 0x000fce0008000f00 */
.L_x_137:
[----:B-1----:R1:W2:Y:S02]  /*7dd0*/  SYNCS.PHASECHK.TRANS64.TRYWAIT P0, [R0+URZ+0x90], R7 ;  /* 0x00009007000075a7 */ /* 0x0022a400080011ff */
[----:B--2---:R-:W-:Y:S05]  /*7de0*/  @!P0 NANOSLEEP.SYNCS 0x989680 ;  /* 0x009896800000895d */ /* 0x004fea0003900000 */
[----:B------:R-:W2:Y:S02]  /*7df0*/  @!P0 SYNCS.PHASECHK.TRANS64 P0, [R0+URZ+0x90], R7 ;  /* 0x00009007000085a7 */ /* 0x000ea400080010ff */
[----:B--2---:R-:W-:Y:S05]  /*7e00*/  @!P0 BRA `(.L_x_137) ;  /* 0xfffffffc00f08947 */ /* 0x004fea000383ffff */
[----:B------:R-:W-:Y:S05]  /*7e10*/  BRA `(.L_x_138) ;  /* 0xffffffac00047947 */ /* 0x000fea000383ffff */
.L_x_51:
[----:B-1----:R1:W2:Y:S02]  /*7e20*/  SYNCS.PHASECHK.TRANS64.TRYWAIT P1, [R0+URZ+0x80], R5 ;  /* 0x00008005000075a7 */ /* 0x0022a400080211ff */
[----:B--2---:R-:W-:Y:S05]  /*7e30*/  @!P1 NANOSLEEP.SYNCS 0x989680 ;  /* 0x009896800000995d */ /* 0x004fea0003900000 */
[----:B------:R-:W2:Y:S02]  /*7e40*/  @!P1 SYNCS.PHASECHK.TRANS64 P1, [R0+URZ+0x80], R5 ;  /* 0x00008005000095a7 */ /* 0x000ea400080210ff */
[----:B--2---:R-:W-:Y:S05]  /*7e50*/  @!P1 BRA `(.L_x_51) ;  /* 0xfffffffc00f09947 */ /* 0x004fea000383ffff */
[----:B------:R-:W-:Y:S05]  /*7e60*/  BRA `(.L_x_139) ;  /* 0xffffffac00347947 */ /* 0x000fea000383ffff */
.L_x_54:
[----:B------:R-:W-:-:S07]  /*7e70*/  MOV R0, UR5 ;  /* 0x0000000500007c02 */ /* 0x000fce0008000f00 */
.L_x_140:
[----:B-1----:R1:W2:Y:S02]  /*7e80*/  SYNCS.PHASECHK.TRANS64.TRYWAIT P0, [R0+URZ+0x90], R3 ;  /* 0x00009003000075a7 */ /* 0x0022a400080011ff */
[----:B--2---:R-:W-:Y:S05]  /*7e90*/  @!P0 NANOSLEEP.SYNCS 0x989680 ;  /* 0x009896800000895d */ /* 0x004fea0003900000 */
[----:B------:R-:W2:Y:S02]  /*7ea0*/  @!P0 SYNCS.PHASECHK.TRANS64 P0, [R0+URZ+0x90], R3 ;  /* 0x00009003000085a7 */ /* 0x000ea400080010ff */
[----:B--2---:R-:W-:Y:S05]  /*7eb0*/  @!P0 BRA `(.L_x_140) ;  /* 0xfffffffc00f08947 */ /* 0x004fea000383ffff */
[----:B------:R-:W-:Y:S05]  /*7ec0*/  BRA `(.L_x_53) ;  /* 0xffffffac00887947 */ /* 0x000fea000383ffff */
.L_x_63:
[----:B-1----:R-:W-:-:S04]  /*7ed0*/  MOV R4, UR6 ;  /* 0x0000000600047c02 */ /* 0x002fc80008000f00 */
[----:B------:R1:W2:Y:S03]  /*7ee0*/  SYNCS.PHASECHK.TRANS64.TRYWAIT P0, [R4+URZ+0x8], R5 ;  /* 0x00000805040075a7 */ /* 0x0002a600080011ff */
[----:B--2---:R-:W-:Y:S05]  /*7ef0*/  @!P0 NANOSLEEP.SYNCS 0x989680 ;  /* 0x009896800000895d */ /* 0x004fea0003900000 */
[----:B------:R-:W2:Y:S02]  /*7f00*/  @!P0 SYNCS.PHASECHK.TRANS64 P0, [R4+URZ+0x8], R5 ;  /* 0x00000805040085a7 */ /* 0x000ea400080010ff */
[----:B--2---:R-:W-:Y:S05]  /*7f10*/  @!P0 BRA `(.L_x_63) ;  /* 0xfffffffc00ec8947 */ /* 0x004fea000383ffff */
[----:B------:R-:W-:Y:S05]  /*7f20*/  BRA `(.L_x_62) ;  /* 0xffffffb0003c7947 */ /* 0x000fea000383ffff */
.L_x_65:
[----:B------:R-:W-:Y:S01]  /*7f30*/  BSSY B0, `(.L_x_141) ;  /* 0x0000006000007945 */ /* 0x000fe20003800000 */
[----:B------:R-:W-:-:S07]  /*7f40*/  MOV R15, 0xffffffff ;  /* 0xffffffff000f7802 */ /* 0x000fce0000000f00 */
[----:B-1---5:R-:W-:Y:S05]  /*7f50*/  WARPSYNC.COLLECTIVE R15, `(.L_x_142) ;  /* 0x000000000f0c7348 */ /* 0x022fea0003c00000 */
[----:B------:R-:W-:Y:S02]  /*7f60*/  ELECT P6, UR79, PT ;  /* 0x00000000004f782f */ /* 0x000fe400038c0000 */
[----:B------:R-:W-:Y:S01]  /*7f70*/  MOV R14, UR79 ;  /* 0x0000004f000e7c02 */ /* 0x000fe20008000f00 */
[----:B-1---5:R-:W-:Y:S10]  /*7f80*/  ENDCOLLECTIVE ;  /* 0x000000000000791b */ /* 0x022ff40003800000 */
.L_x_142:
[----:B------:R-:W-:Y:S05]  /*7f90*/  BSYNC B0 ;  /* 0x0000000000007941 */ /* 0x000fea0003800000 */
.L_x_141:
[----:B------:R-:W-:Y:S05]  /*7fa0*/  BRA `(.L_x_143) ;  /* 0xffffffb0006c7947 */ /* 0x000fea000383ffff */
.L_x_67:
[----:B-1----:R-:W-:-:S04]  /*7fb0*/  MOV R2, UR6 ;  /* 0x0000000600027c02 */ /* 0x002fc80008000f00 */
[----:B------:R1:W2:Y:S03]  /*7fc0*/  SYNCS.PHASECHK.TRANS64.TRYWAIT P0, [R2+URZ+0x8], R3 ;  /* 0x00000803020075a7 */ /* 0x0002a600080011ff */
[----:B--2---:R-:W-:Y:S05]  /*7fd0*/  @!P0 NANOSLEEP.SYNCS 0x989680 ;  /* 0x009896800000895d */ /* 0x004fea0003900000 */
[----:B------:R-:W2:Y:S02]  /*7fe0*/  @!P0 SYNCS.PHASECHK.TRANS64 P0, [R2+URZ+0x8], R3 ;  /* 0x00000803020085a7 */ /* 0x000ea400080010ff */
[----:B--2---:R-:W-:Y:S05]  /*7ff0*/  @!P0 BRA `(.L_x_67) ;  /* 0xfffffffc00ec8947 */ /* 0x004fea000383ffff */
[----:B------:R-:W-:Y:S05]  /*8000*/  BRA `(.L_x_66) ;  /* 0xffffffb000707947 */ /* 0x000fea000383ffff */
.L_x_68:
[----:B-1----:R1:W2:Y:S02]  /*8010*/  SYNCS.PHASECHK.TRANS64.TRYWAIT P0, [R0+URZ+0x80], R5 ;  /* 0x00008005000075a7 */ /* 0x0022a400080011ff */
[----:B--2---:R-:W-:Y:S05]  /*8020*/  @!P0 NANOSLEEP.SYNCS 0x989680 ;  /* 0x009896800000895d */ /* 0x004fea0003900000 */
[----:B------:R-:W2:Y:S02]  /*8030*/  @!P0 SYNCS.PHASECHK.TRANS64 P0, [R0+URZ+0x80], R5 ;  /* 0x00008005000085a7 */ /* 0x000ea400080010ff */
[----:B--2---:R-:W-:Y:S05]  /*8040*/  @!P0 BRA `(.L_x_68) ;  /* 0xfffffffc00f08947 */ /* 0x004fea000383ffff */
[----:B------:R-:W-:Y:S05]  /*8050*/  BRA `(.L_x_144) ;  /* 0xffffffb4005c7947 */ /* 0x000fea000383ffff */
.L_x_70:
[----:B------:R-:W-:-:S07]  /*8060*/  MOV R0, UR9 ;  /* 0x0000000900007c02 */ /* 0x000fce0008000f00 */
.L_x_145:
[----:B-1----:R1:W2:Y:S02]  /*8070*/  SYNCS.PHASECHK.TRANS64.TRYWAIT P0, [R0+URZ+0xc0], R5 ;  /* 0x0000c005000075a7 */ /* 0x0022a400080011ff */
[----:B--2---:R-:W-:Y:S05]  /*8080*/  @!P0 NANOSLEEP.SYNCS 0x989680 ;  /* 0x009896800000895d */ /* 0x004fea0003900000 */
[----:B------:R-:W2:Y:S02]  /*8090*/  @!P0 SYNCS.PHASECHK.TRANS64 P0, [R0+URZ+0xc0], R5 ;  /* 0x0000c005000085a7 */ /* 0x000ea400080010ff */
[----:B--2---:R-:W-:Y:S05]  /*80a0*/  @!P0 BRA `(.L_x_145) ;  /* 0xfffffffc00f08947 */ /* 0x004fea000383ffff */
[----:B------:R-:W-:Y:S05]  /*80b0*/  BRA `(.L_x_146) ;  /* 0xffffffb400a87947 */ /* 0x000fea000383ffff */
.L_x_73:
[----:B------:R-:W-:Y:S07]  /*80c0*/  MOV R0, UR8 ;  /* 0x0000000800007c02 */ /* 0x000fee0008000f00 */
.L_x_147:
[----:B-1----:R1:W2:Y:S02]  /*80d0*/  SYNCS.PHASECHK.TRANS64.TRYWAIT P0, [R0+URZ], R5 ;  /* 0x00000005000075a7 */ /* 0x0022a400080011ff */
[----:B--2---:R-:W-:Y:S05]  /*80e0*/  @!P0 NANOSLEEP.SYNCS 0x989680 ;  /* 0x009896800000895d */ /* 0x004fea0003900000 */
[----:B------:R-:W2:Y:S02]  /*80f0*/  @!P0 SYNCS.PHASECHK.TRANS64 P0, [R0+URZ], R5 ;  /* 0x00000005000085a7 */ /* 0x000ea400080010ff */
[----:B--2---:R-:W-:Y:S05]  /*8100*/  @!P0 BRA `(.L_x_147) ;  /* 0xfffffffc00f08947 */ /* 0x004fea000383ffff */
[----:B------:R-:W-:Y:S05]  /*8110*/  BRA `(.L_x_72) ;  /* 0xffffffb400bc7947 */ /* 0x000fea000383ffff */
.L_x_77:
[----:B-1----:R-:W-:-:S07]  /*8120*/  MOV R0, UR8 ;  /* 0x0000000800007c02 */ /* 0x002fce0008000f00 */
.L_x_148:
[----:B-1----:R1:W2:Y:S02]  /*8130*/  SYNCS.PHASECHK.TRANS64.TRYWAIT P0, [R0+URZ], R3 ;  /* 0x00000003000075a7 */ /* 0x0022a400080011ff */
[----:B--2---:R-:W-:Y:S05]  /*8140*/  @!P0 NANOSLEEP.SYNCS 0x989680 ;  /* 0x009896800000895d */ /* 0x004fea0003900000 */
[----:B------:R-:W2:Y:S02]  /*8150*/  @!P0 SYNCS.PHASECHK.TRANS64 P0, [R0+URZ], R3 ;  /* 0x00000003000085a7 */ /* 0x000ea400080010ff */
[----:B--2---:R-:W-:Y:S05]  /*8160*/  @!P0 BRA `(.L_x_148) ;  /* 0xfffffffc00f08947 */ /* 0x004fea000383ffff */
[----:B------:R-:W-:Y:S05]  /*8170*/  BRA `(.L_x_149) ;  /* 0xffffffb800b07947 */ /* 0x000fea000383ffff */
.L_x_78:
[----:B------:R-:W-:-:S07]  /*8180*/  MOV R0, UR8 ;  /* 0x0000000800007c02 */ /* 0x000fce0008000f00 */
.L_x_150:
[----:B-1----:R1:W2:Y:S02]  /*8190*/  SYNCS.PHASECHK.TRANS64.TRYWAIT P0, [R0+URZ], R3 ;  /* 0x00000003000075a7 */ /* 0x0022a400080011ff */
[----:B--2---:R-:W-:Y:S05]  /*81a0*/  @!P0 NANOSLEEP.SYNCS 0x989680 ;  /* 0x009896800000895d */ /* 0x004fea0003900000 */
[----:B------:R-:W2:Y:S02]  /*81b0*/  @!P0 SYNCS.PHASECHK.TRANS64 P0, [R0+URZ], R3 ;  /* 0x00000003000085a7 */ /* 0x000ea400080010ff */
[----:B--2---:R-:W-:Y:S05]  /*81c0*/  @!P0 BRA `(.L_x_150) ;  /* 0xfffffffc00f08947 */ /* 0x004fea000383ffff */
[----:B------:R-:W-:Y:S05]  /*81d0*/  BRA `(.L_x_151) ;  /* 0xffffffb800bc7947 */ /* 0x000fea000383ffff */
.L_x_79:
[----:B------:R-:W-:-:S07]  /*81e0*/  MOV R0, UR8 ;  /* 0x0000000800007c02 */ /* 0x000fce0008000f00 */
.L_x_152:
[----:B-1----:R1:W2:Y:S02]  /*81f0*/  SYNCS.PHASECHK.TRANS64.TRYWAIT P0, [R0+URZ], R3 ;  /* 0x00000003000075a7 */ /* 0x0022a400080011ff */
[----:B--2---:R-:W-:Y:S05]  /*8200*/  @!P0 NANOSLEEP.SYNCS 0x989680 ;  /* 0x009896800000895d */ /* 0x004fea0003900000 */
[----:B------:R-:W2:Y:S02]  /*8210*/  @!P0 SYNCS.PHASECHK.TRANS64 P0, [R0+URZ], R3 ;  /* 0x00000003000085a7 */ /* 0x000ea400080010ff */
[----:B--2---:R-:W-:Y:S05]  /*8220*/  @!P0 BRA `(.L_x_152) ;  /* 0xfffffffc00f08947 */ /* 0x004fea000383ffff */
[----:B------:R-:W-:Y:S05]  /*8230*/  BRA `(.L_x_153) ;  /* 0xffffffb800c87947 */ /* 0x000fea000383ffff */
.L_x_82:
[----:B------:R-:W-:-:S07]  /*8240*/  MOV R0, UR7 ;  /* 0x0000000700007c02 */ /* 0x000fce0008000f00 */
.L_x_154:
[----:B-1----:R1:W2:Y:S02]  /*8250*/  SYNCS.PHASECHK.TRANS64.TRYWAIT P1, [R0+URZ+0x100], R3 ;  /* 0x00010003000075a7 */ /* 0x0022a400080211ff */
[----:B--2---:R-:W-:Y:S05]  /*8260*/  @!P1 NANOSLEEP.SYNCS 0x989680 ;  /* 0x009896800000995d */ /* 0x004fea0003900000 */
[----:B------:R-:W2:Y:S02]  /*8270*/  @!P1 SYNCS.PHASECHK.TRANS64 P1, [R0+URZ+0x100], R3 ;  /* 0x00010003000095a7 */ /* 0x000ea400080210ff */
[----:B--2---:R-:W-:Y:S05]  /*8280*/  @!P1 BRA `(.L_x_154) ;  /* 0xfffffffc00f09947 */ /* 0x004fea000383ffff */
[----:B------:R-:W-:Y:S05]  /*8290*/  BRA `(.L_x_155) ;  /* 0xffffffbc00147947 */ /* 0x000fea000383ffff */
.L_x_87:
[----:B--2---:R2:W4:Y:S02]  /*82a0*/  SYNCS.PHASECHK.TRANS64.TRYWAIT P0, [R0+URZ+0x80], R3 ;  /* 0x00008003000075a7 */ /* 0x00452400080011ff */
[----:B----4-:R-:W-:Y:S05]  /*82b0*/  @!P0 NANOSLEEP.SYNCS 0x989680 ;  /* 0x009896800000895d */ /* 0x010fea0003900000 */
[----:B------:R-:W4:Y:S02]  /*82c0*/  @!P0 SYNCS.PHASECHK.TRANS64 P0, [R0+URZ+0x80], R3 ;  /* 0x00008003000085a7 */ /* 0x000f2400080010ff */
[----:B----4-:R-:W-:Y:S05]  /*82d0*/  @!P0 BRA `(.L_x_87) ;  /* 0xfffffffc00f08947 */ /* 0x010fea000383ffff */
[----:B------:R-:W-:Y:S05]  /*82e0*/  BRA `(.L_x_156) ;  /* 0xffffffc000207947 */ /* 0x000fea000383ffff */
.L_x_90:
[----:B------:R-:W-:Y:S07]  /*82f0*/  MOV R0, UR7 ;  /* 0x0000000700007c02 */ /* 0x000fee0008000f00 */
.L_x_157:
[----:B--2---:R2:W4:Y:S02]  /*8300*/  SYNCS.PHASECHK.TRANS64.TRYWAIT P0, [R0+URZ+0x78], R3 ;  /* 0x00007803000075a7 */ /* 0x00452400080011ff */
[----:B----4-:R-:W-:Y:S05]  /*8310*/  @!P0 NANOSLEEP.SYNCS 0x989680 ;  /* 0x009896800000895d */ /* 0x010fea0003900000 */
[----:B------:R-:W4:Y:S02]  /*8320*/  @!P0 SYNCS.PHASECHK.TRANS64 P0, [R0+URZ+0x78], R3 ;  /* 0x00007803000085a7 */ /* 0x000f2400080010ff */
[----:B----4-:R-:W-:Y:S05]  /*8330*/  @!P0 BRA `(.L_x_157) ;  /* 0xfffffffc00f08947 */ /* 0x010fea000383ffff */
[----:B------:R-:W-:Y:S05]  /*8340*/  BRA `(.L_x_89) ;  /* 0xffffffc400007947 */ /* 0x000fea000383ffff */
.L_x_93:
[----:B--2---:R-:W-:Y:S07]  /*8350*/  MOV R3, UR7 ;  /* 0x0000000700037c02 */ /* 0x004fee0008000f00 */
.L_x_158:
[----:B-1----:R1:W2:Y:S02]  /*8360*/  SYNCS.PHASECHK.TRANS64.TRYWAIT P0, [R3+URZ+0x60], R12 ;  /* 0x0000600c030075a7 */ /* 0x0022a400080011ff */
[----:B--2---:R-:W-:Y:S05]  /*8370*/  @!P0 NANOSLEEP.SYNCS 0x989680 ;  /* 0x009896800000895d */ /* 0x004fea0003900000 */
[----:B------:R-:W2:Y:S02]  /*8380*/  @!P0 SYNCS.PHASECHK.TRANS64 P0, [R3+URZ+0x60], R12 ;  /* 0x0000600c030085a7 */ /* 0x000ea400080010ff */
[----:B--2---:R-:W-:Y:S05]  /*8390*/  @!P0 BRA `(.L_x_158) ;  /* 0xfffffffc00f08947 */ /* 0x004fea000383ffff */
[----:B------:R-:W-:Y:S05]  /*83a0*/  BRA `(.L_x_159) ;  /* 0xffffffc400787947 */ /* 0x000fea000383ffff */
.L_x_94:
[----:B------:R-:W-:Y:S07]  /*83b0*/  MOV R3, UR7 ;  /* 0x0000000700037c02 */ /* 0x000fee0008000f00 */
.L_x_160:
[----:B-1----:R1:W2:Y:S02]  /*83c0*/  SYNCS.PHASECHK.TRANS64.TRYWAIT P0, [R3+URZ+0x68], R12 ;  /* 0x0000680c030075a7 */ /* 0x0022a400080011ff */
[----:B--2---:R-:W-:Y:S05]  /*83d0*/  @!P0 NANOSLEEP.SYNCS 0x989680 ;  /* 0x009896800000895d */ /* 0x004fea0003900000 */
[----:B------:R-:W2:Y:S02]  /*83e0*/  @!P0 SYNCS.PHASECHK.TRANS64 P0, [R3+URZ+0x68], R12 ;  /* 0x0000680c030085a7 */ /* 0x000ea400080010ff */
[----:B--2---:R-:W-:Y:S05]  /*83f0*/  @!P0 BRA `(.L_x_160) ;  /* 0xfffffffc00f08947 */ /* 0x004fea000383ffff */
[----:B------:R-:W-:Y:S05]  /*8400*/  BRA `(.L_x_161) ;  /* 0xffffffc800107947 */ /* 0x000fea000383ffff */
.L_x_96:
[----:B------:R-:W-:-:S07]  /*8410*/  MOV R0, UR7 ;  /* 0x0000000700007c02 */ /* 0x000fce0008000f00 */
.L_x_162:
[----:B-1----:R1:W4:Y:S02]  /*8420*/  SYNCS.PHASECHK.TRANS64.TRYWAIT P0, [R0+URZ+0x60], R3 ;  /* 0x00006003000075a7 */ /* 0x00232400080011ff */
[----:B----4-:R-:W-:Y:S05]  /*8430*/  @!P0 NANOSLEEP.SYNCS 0x989680 ;  /* 0x009896800000895d */ /* 0x010fea0003900000 */
[----:B------:R-:W4:Y:S02]  /*8440*/  @!P0 SYNCS.PHASECHK.TRANS64 P0, [R0+URZ+0x60], R3 ;  /* 0x00006003000085a7 */ /* 0x000f2400080010ff */
[----:B----4-:R-:W-:Y:S05]  /*8450*/  @!P0 BRA `(.L_x_162) ;  /* 0xfffffffc00f08947 */ /* 0x010fea000383ffff */
[----:B------:R-:W-:Y:S05]  /*8460*/  BRA `(.L_x_163) ;  /* 0xffffffc800987947 */ /* 0x000fea000383ffff */
.L_x_98:
[----:B--2---:R2:W3:Y:S02]  /*8470*/  SYNCS.PHASECHK.TRANS64.TRYWAIT P0, [R0+URZ+0x80], R3 ;  /* 0x00008003000075a7 */ /* 0x0044e400080011ff */
[----:B---3--:R-:W-:Y:S05]  /*8480*/  @!P0 NANOSLEEP.SYNCS 0x989680 ;  /* 0x009896800000895d */ /* 0x008fea0003900000 */
[----:B------:R-:W3:Y:S02]  /*8490*/  @!P0 SYNCS.PHASECHK.TRANS64 P0, [R0+URZ+0x80], R3 ;  /* 0x00008003000085a7 */ /* 0x000ee400080010ff */
[----:B---3--:R-:W-:Y:S05]  /*84a0*/  @!P0 BRA `(.L_x_98) ;  /* 0xfffffffc00f08947 */ /* 0x008fea000383ffff */
[----:B------:R-:W-:Y:S05]  /*84b0*/  BRA `(.L_x_164) ;  /* 0xffffffcc00607947 */ /* 0x000fea000383ffff */
.L_x_109:
[----:B-1----:R1:W3:Y:S02]  /*84c0*/  SYNCS.PHASECHK.TRANS64.TRYWAIT P1, [R3+URZ+0x50], R0 ;  /* 0x00005000030075a7 */ /* 0x0022e400080211ff */
[----:B---3--:R-:W-:Y:S05]  /*84d0*/  @!P1 NANOSLEEP.SYNCS 0x989680 ;  /* 0x009896800000995d */ /* 0x008fea0003900000 */
[----:B------:R-:W3:Y:S02]  /*84e0*/  @!P1 SYNCS.PHASECHK.TRANS64 P1, [R3+URZ+0x50], R0 ;  /* 0x00005000030095a7 */ /* 0x000ee400080210ff */
[----:B---3--:R-:W-:Y:S05]  /*84f0*/  @!P1 BRA `(.L_x_109) ;  /* 0xfffffffc00f09947 */ /* 0x008fea000383ffff */
[----:B------:R-:W-:Y:S05]  /*8500*/  BRA `(.L_x_108) ;  /* 0xffffffd800747947 */ /* 0x000fea000383ffff */
.L_x_111:
[----:B----4-:R4:W1:Y:S02]  /*8510*/  SYNCS.PHASECHK.TRANS64.TRYWAIT P0, [R111+URZ+0xa0], R4 ;  /* 0x0000a0046f0075a7 */ /* 0x01086400080011ff */
[----:B-1----:R-:W-:Y:S05]  /*8520*/  @!P0 NANOSLEEP.SYNCS 0x989680 ;  /* 0x009896800000895d */ /* 0x002fea0003900000 */
[----:B------:R-:W1:Y:S02]  /*8530*/  @!P0 SYNCS.PHASECHK.TRANS64 P0, [R111+URZ+0xa0], R4 ;  /* 0x0000a0046f0085a7 */ /* 0x000e6400080010ff */
[----:B-1----:R-:W-:Y:S05]  /*8540*/  @!P0 BRA `(.L_x_111) ;  /* 0xfffffffc00f08947 */ /* 0x002fea000383ffff */
[----:B------:R-:W-:Y:S05]  /*8550*/  BRA `(.L_x_110) ;  /* 0xffffffd800c87947 */ /* 0x000fea000383ffff */
.L_x_119:
[----:B--2---:R2:W3:Y:S02]  /*8560*/  SYNCS.PHASECHK.TRANS64.TRYWAIT P0, [R125+URZ+0x50], R2 ;  /* 0x000050027d0075a7 */ /* 0x0044e400080011ff */
[----:B---3--:R-:W-:Y:S05]  /*8570*/  @!P0 NANOSLEEP.SYNCS 0x989680 ;  /* 0x009896800000895d */ /* 0x008fea0003900000 */
[----:B------:R-:W3:Y:S02]  /*8580*/  @!P0 SYNCS.PHASECHK.TRANS64 P0, [R125+URZ+0x50], R2 ;  /* 0x000050027d0085a7 */ /* 0x000ee400080010ff */
[----:B---3--:R-:W-:Y:S05]  /*8590*/  @!P0 BRA `(.L_x_119) ;  /* 0xfffffffc00f08947 */ /* 0x008fea000383ffff */
[----:B------:R-:W-:Y:S05]  /*85a0*/  BRA `(.L_x_118) ;  /* 0xffffffe400cc7947 */ /* 0x000fea000383ffff */
        .weak           $__internal_0_$__cuda_sm10x_tcgen05_guardrail_trap_col_being_dealloced_not_returned_by_alloc
        .type           $__internal_0_$__cuda_sm10x_tcgen05_guardrail_trap_col_being_dealloced_not_returned_by_alloc,@function
        .size           $__internal_0_$__cuda_sm10x_tcgen05_guardrail_trap_col_being_dealloced_not_returned_by_alloc,($__internal_1_$__cuda_sm10x_tcgen05_guardrail_trap_phase_invalid_during_alloc - $__internal_0_$__cuda_sm10x_tcgen05_guardrail_trap_col_being_dealloced_not_returned_by_alloc)
$__internal_0_$__cuda_sm10x_tcgen05_guardrail_trap_col_being_dealloced_not_returned_by_alloc:
[----:B------:R-:W-:Y:S05]  /*85b0*/  BPT.TRAP 0x1 ;  /* 0x000000040000795c */ /* 0x000fea0000300000 */
[----:B------:R-:W-:-:S04]  /*85c0*/  HFMA2 R3, -RZ, RZ, 0, 0 ;  /* 0x00000000ff037431 */ /* 0x000fc800000001ff */
[----:B------:R-:W-:Y:S05]  /*85d0*/  RET.REL.NODEC R2 `(_ZN7cutlass13device_kernelINS_4gemm6kernel13GemmUniversalIN4cute5tupleIJiiiiEEENS1_10collective13CollectiveMmaINS1_35MainloopSm100TmaUmmaWarpSpecializedILi5ELi2ELi4ENS5_IJNS4_1CILi2EEENSA_ILi1EEESC_EEEEENS5_IJNSA_ILi128EEESF_SF_EEENS_12float_e4m3_tENS5_IJlSC_lEEESH_SI_NS4_8TiledMMAINS4_8MMA_AtomIJNS4_10MMA_TraitsINS4_25SM100_MMA_F8F6F4_2x1SM_SSEJSH_SH_fSF_SF_NS4_17integral_constantINS4_4UMMA5MajorELSP_0EEESQ_NSN_INSO_7ScaleInELSR_0EEESS_EEEEEENS4_6LayoutINS5_IJSC_SC_SC_EEENS5_IJNSA_ILi0EEESX_SX_EEEEENS5_IJNS4_10UnderscoreES10_S10_EEEEENS4_18SM100_TMA_2SM_LOADENS4_14ComposedLayoutINS4_7SwizzleILi3ELi4ELi3EEENS4_18smem_ptr_flag_bitsILi8EEENSV_INS5_IJNSA_ILi8EEESF_EEENS5_IJSF_SC_EEEEEEEvNS4_8identityES13_S1D_vS1E_EENS_8epilogue10collective18CollectiveEpilogueINS1G_23Sm100TmaWarpSpecializedILi2ELi2ELi32ELb0ELb0EEEJNS5_IJNSA_ILi64EEESF_SF_EEENS5_IJNSV_IS1L_SC_EENSV_INS5_IJNSA_ILi32EEESB_EEENS5_IJSC_S1L_EEEEEEEESH_SI_SH_SI_NS1G_6fusion15FusionCallbacksIS1K_NS1T_17LinearCombinationISH_fSH_fLNS_15FloatRoundStyleE2EEES1M_S1S_JEEENS4_5SM1004TMEM4LOAD26SM100_TMEM_LOAD_32dp32b32xENS4_13SM90_TMA_LOADENS14_INS15_ILi1ELi4ELi3EEES18_NSV_INS5_IJS19_S1O_EEENS5_IJS1O_SC_EEEEEEENS4_39AutoVectorizingCopyWithAssumedAlignmentILi128EEENS4_14SM90_TMA_STOREES28_S2A_S2A_EEEvvEEEEvNT_6ParamsE) ;  /* 0xffffff7802887950 */ /* 0x000fea0003c3ffff */
        .weak           $__internal_1_$__cuda_sm10x_tcgen05_guardrail_trap_phase_invalid_during_alloc
        .type           $__internal_1_$__cuda_sm10x_tcgen05_guardrail_trap_phase_invalid_during_alloc,@function
        .size           $__internal_1_$__cuda_sm10x_tcgen05_guardrail_trap_phase_invalid_during_alloc,($__internal_2_$__cuda_sm10x_tcgen05_guardrail_trap_unallocated_columns_being_dealloced - $__internal_1_$__cuda_sm10x_tcgen05_guardrail_trap_phase_invalid_during_alloc)
$__internal_1_$__cuda_sm10x_tcgen05_guardrail_trap_phase_invalid_during_alloc:
[----:B------:R-:W-:Y:S05]  /*85e0*/  BPT.TRAP 0x1 ;  /* 0x000000040000795c */ /* 0x000fea0000300000 */
[----:B------:R-:W-:-:S04]  /*85f0*/  MOV R3, 0x0 ;  /* 0x0000000000037802 */ /* 0x000fc80000000f00 */
[----:B------:R-:W-:Y:S05]  /*8600*/  RET.REL.NODEC R2 `(_ZN7cutlass13device_kernelINS_4gemm6kernel13GemmUniversalIN4cute5tupleIJiiiiEEENS1_10collective13CollectiveMmaINS1_35MainloopSm100TmaUmmaWarpSpecializedILi5ELi2ELi4ENS5_IJNS4_1CILi2EEENSA_ILi1EEESC_EEEEENS5_IJNSA_ILi128EEESF_SF_EEENS_12float_e4m3_tENS5_IJlSC_lEEESH_SI_NS4_8TiledMMAINS4_8MMA_AtomIJNS4_10MMA_TraitsINS4_25SM100_MMA_F8F6F4_2x1SM_SSEJSH_SH_fSF_SF_NS4_17integral_constantINS4_4UMMA5MajorELSP_0EEESQ_NSN_INSO_7ScaleInELSR_0EEESS_EEEEEENS4_6LayoutINS5_IJSC_SC_SC_EEENS5_IJNSA_ILi0EEESX_SX_EEEEENS5_IJNS4_10UnderscoreES10_S10_EEEEENS4_18SM100_TMA_2SM_LOADENS4_14ComposedLayoutINS4_7SwizzleILi3ELi4ELi3EEENS4_18smem_ptr_flag_bitsILi8EEENSV_INS5_IJNSA_ILi8EEESF_EEENS5_IJSF_SC_EEEEEEEvNS4_8identityES13_S1D_vS1E_EENS_8epilogue10collective18CollectiveEpilogueINS1G_23Sm100TmaWarpSpecializedILi2ELi2ELi32ELb0ELb0EEEJNS5_IJNSA_ILi64EEESF_SF_EEENS5_IJNSV_IS1L_SC_EENSV_INS5_IJNSA_ILi32EEESB_EEENS5_IJSC_S1L_EEEEEEEESH_SI_SH_SI_NS1G_6fusion15FusionCallbacksIS1K_NS1T_17LinearCombinationISH_fSH_fLNS_15FloatRoundStyleE2EEES1M_S1S_JEEENS4_5SM1004TMEM4LOAD26SM100_TMEM_LOAD_32dp32b32xENS4_13SM90_TMA_LOADENS14_INS15_ILi1ELi4ELi3EEES18_NSV_INS5_IJS19_S1O_EEENS5_IJS1O_SC_EEEEEEENS4_39AutoVectorizingCopyWithAssumedAlignmentILi128EEENS4_14SM90_TMA_STOREES28_S2A_S2A_EEEvvEEEEvNT_6ParamsE) ;  /* 0xffffff78027c7950 */ /* 0x000fea0003c3ffff */
        .weak           $__internal_2_$__cuda_sm10x_tcgen05_guardrail_trap_unallocated_columns_being_dealloced
        .type           $__internal_2_$__cuda_sm10x_tcgen05_guardrail_trap_unallocated_columns_being_dealloced,@function
        .size           $__internal_2_$__cuda_sm10x_tcgen05_guardrail_trap_unallocated_columns_being_dealloced,(.L_x_166 - $__internal_2_$__cuda_sm10x_tcgen05_guardrail_trap_unallocated_columns_being_dealloced)
$__internal_2_$__cuda_sm10x_tcgen05_guardrail_trap_unallocated_columns_being_dealloced:
[----:B------:R-:W-:Y:S05]  /*8610*/  BPT.TRAP 0x1 ;  /* 0x000000040000795c */ /* 0x000fea0000300000 */
[----:B------:R-:W-:-:S04]  /*8620*/  HFMA2 R3, -RZ, RZ, 0, 0 ;  /* 0x00000000ff037431 */ /* 0x000fc800000001ff */
[----:B------:R-:W-:Y:S05]  /*8630*/  RET.REL.NODEC R2 `(_ZN7cutlass13device_kernelINS_4gemm6kernel13GemmUniversalIN4cute5tupleIJiiiiEEENS1_10collective13CollectiveMmaINS1_35MainloopSm100TmaUmmaWarpSpecializedILi5ELi2ELi4ENS5_IJNS4_1CILi2EEENSA_ILi1EEESC_EEEEENS5_IJNSA_ILi128EEESF_SF_EEENS_12float_e4m3_tENS5_IJlSC_lEEESH_SI_NS4_8TiledMMAINS4_8MMA_AtomIJNS4_10MMA_TraitsINS4_25SM100_MMA_F8F6F4_2x1SM_SSEJSH_SH_fSF_SF_NS4_17integral_constantINS4_4UMMA5MajorELSP_0EEESQ_NSN_INSO_7ScaleInELSR_0EEESS_EEEEEENS4_6LayoutINS5_IJSC_SC_SC_EEENS5_IJNSA_ILi0EEESX_SX_EEEEENS5_IJNS4_10UnderscoreES10_S10_EEEEENS4_18SM100_TMA_2SM_LOADENS4_14ComposedLayoutINS4_7SwizzleILi3ELi4ELi3EEENS4_18smem_ptr_flag_bitsILi8EEENSV_INS5_IJNSA_ILi8EEESF_EEENS5_IJSF_SC_EEEEEEEvNS4_8identityES13_S1D_vS1E_EENS_8epilogue10collective18CollectiveEpilogueINS1G_23Sm100TmaWarpSpecializedILi2ELi2ELi32ELb0ELb0EEEJNS5_IJNSA_ILi64EEESF_SF_EEENS5_IJNSV_IS1L_SC_EENSV_INS5_IJNSA_ILi32EEESB_EEENS5_IJSC_S1L_EEEEEEEESH_SI_SH_SI_NS1G_6fusion15FusionCallbacksIS1K_NS1T_17LinearCombinationISH_fSH_fLNS_15FloatRoundStyleE2EEES1M_S1S_JEEENS4_5SM1004TMEM4LOAD26SM100_TMEM_LOAD_32dp32b32xENS4_13SM90_TMA_LOADENS14_INS15_ILi1ELi4ELi3EEES18_NSV_INS5_IJS19_S1O_EEENS5_IJS1O_SC_EEEEEEENS4_39AutoVectorizingCopyWithAssumedAlignmentILi128EEENS4_14SM90_TMA_STOREES28_S2A_S2A_EEEvvEEEEvNT_6ParamsE) ;  /* 0xffffff7802707950 */ /* 0x000fea0003c3ffff */
.L_x_165:
[----:B------:R-:W-:-:S00]  /*8640*/  BRA `(.L_x_165) ;  /* 0xfffffffc00fc7947 */ /* 0x000fc0000383ffff */
[----:B------:R-:W-:-:S00]  /*8650*/  NOP ;  /* 0x0000000000007918 */ /* 0x000fc00000000000 */
        /* <DEDUP_REMOVED lines=10> */
.L_x_166:


//--------------------- .nv.global.init           --------------------------
	.section	.nv.global.init,"aw",@progbits
.nv.global.init:
	.type		$str$27,@object
	.size		$str$27,($str$28 - $str$27)
$str$27:
        /*0000*/ 	.byte	0x28, 0x61, 0x64, 0x64, 0x72, 0x65, 0x73, 0x73, 0x20, 0x26, 0x20, 0x6d, 0x61, 0x73, 0x6b, 0x29
        /*0010*/ 	.byte	0x20, 0x3d, 0x3d, 0x20, 0x30, 0x00
	.type		$str$28,@object
	.size		$str$28,($str$26 - $str$28)
$str$28:
        /*0016*/ 	.byte	0x2f, 0x74, 0x6d, 0x70, 0x2f, 0x63, 0x75, 0x74, 0x6c, 0x61, 0x73, 0x73, 0x5f, 0x73, 0x77, 0x65
        /*0026*/ 	.byte	0x65, 0x70, 0x5f, 0x73, 0x72, 0x63, 0x2f, 0x69, 0x6e, 0x63, 0x6c, 0x75, 0x64, 0x65, 0x2f, 0x63
        /*0036*/ 	.byte	0x75, 0x74, 0x65, 0x2f, 0x70, 0x6f, 0x69, 0x6e, 0x74, 0x65, 0x72, 0x5f, 0x66, 0x6c, 0x61, 0x67
        /*0046*/ 	.byte	0x67, 0x65, 0x64, 0x2e, 0x68, 0x70, 0x70, 0x00
	.type		$str$26,@object
	.size		$str$26,($str$25 - $str$26)
$str$26:
        /*004e*/ 	.byte	0x2f, 0x74, 0x6d, 0x70, 0x2f, 0x63, 0x75, 0x74, 0x6c, 0x61, 0x73, 0x73, 0x5f, 0x73, 0x77, 0x65
        /*005e*/ 	.byte	0x65, 0x70, 0x5f, 0x73, 0x72, 0x63, 0x2f, 0x69, 0x6e, 0x63, 0x6c, 0x75, 0x64, 0x65, 0x2f, 0x63
        /*006e*/ 	.byte	0x75, 0x74, 0x65, 0x2f, 0x61, 0x74, 0x6f, 0x6d, 0x2f, 0x63, 0x6f, 0x70, 0x79, 0x5f, 0x74, 0x72
        /*007e*/ 	.byte	0x61, 0x69, 0x74, 0x73, 0x5f, 0x73, 0x6d, 0x31, 0x30, 0x30, 0x2e, 0x68, 0x70, 0x70, 0x00
	.type		$str$25,@object
	.size		$str$25,(__unnamed_1 - $str$25)
$str$25:
        /*008d*/ 	.byte	0x28, 0x28, 0x75, 0x69, 0x6e, 0x74, 0x33, 0x32, 0x5f, 0x74, 0x28, 0x74, 0x68, 0x72, 0x65, 0x61
        /*009d*/ 	.byte	0x64, 0x49, 0x64, 0x78, 0x2e, 0x78, 0x29, 0x20, 0x2f, 0x20, 0x33, 0x32, 0x29, 0x20, 0x25, 0x20
        /*00ad*/ 	.byte	0x34, 0x29, 0x20, 0x3d, 0x3d, 0x20, 0x28, 0x28, 0x28, 0x74, 0x6d, 0x65, 0x6d, 0x5f, 0x61, 0x64
        /*00bd*/ 	.byte	0x64, 0x72, 0x20, 0x3e, 0x3e, 0x20, 0x31, 0x36, 0x29, 0x20, 0x2f, 0x20, 0x33, 0x32, 0x29, 0x20
        /*00cd*/ 	.byte	0x25, 0x20, 0x34, 0x29, 0x00
	.type		__unnamed_1,@object
	.size		__unnamed_1,(__unnamed_2 - __unnamed_1)
__unnamed_1:
        /*00d2*/ 	.byte	0x61, 0x75, 0x74, 0x6f, 0x20, 0x63, 0x75, 0x74, 0x65, 0x3a, 0x3a, 0x61, 0x73, 0x5f, 0x70, 0x6f
        /* <DEDUP_REMOVED lines=24> */
        /*0262*/ 	.byte	0x3a, 0x3a, 0x43, 0x3c, 0x34, 0x30, 0x39, 0x36, 0x3e, 0x3e, 0x3e, 0x3e, 0x5d, 0x00
	.type		__unnamed_2,@object
	.size		__unnamed_2,(.L_2 - __unnamed_2)
__unnamed_2:
        /* <DEDUP_REMOVED lines=40> */
        /*04f0*/ 	.byte	0x74, 0x65, 0x3a, 0x3a, 0x43, 0x3c, 0x30, 0x3e, 0x3e, 0x3e, 0x3e, 0x5d, 0x00
.L_2:


//--------------------- .nv.shared._ZN7cutlass13device_kernelINS_4gemm6kernel13GemmUniversalIN4cute5tupleIJiiiiEEENS1_10collective13CollectiveMmaINS1_35MainloopSm100TmaUmmaWarpSpecializedILi5ELi2ELi4ENS5_IJNS4_1CILi2EEENSA_ILi1EEESC_EEEEENS5_IJNSA_ILi128EEESF_SF_EEENS_12float_e4m3_tENS5_IJlSC_lEEESH_SI_NS4_8TiledMMAINS4_8MMA_AtomIJNS4_10MMA_TraitsINS4_25SM100_MMA_F8F6F4_2x1SM_SSEJSH_SH_fSF_SF_NS4_17integral_constantINS4_4UMMA5MajorELSP_0EEESQ_NSN_INSO_7ScaleInELSR_0EEESS_EEEEEENS4_6LayoutINS5_IJSC_SC_SC_EEENS5_IJNSA_ILi0EEESX_SX_EEEEENS5_IJNS4_10UnderscoreES10_S10_EEEEENS4_18SM100_TMA_2SM_LOADENS4_14ComposedLayoutINS4_7SwizzleILi3ELi4ELi3EEENS4_18smem_ptr_flag_bitsILi8EEENSV_INS5_IJNSA_ILi8EEESF_EEENS5_IJSF_SC_EEEEEEEvNS4_8identityES13_S1D_vS1E_EENS_8epilogue10collective18CollectiveEpilogueINS1G_23Sm100TmaWarpSpecializedILi2ELi2ELi32ELb0ELb0EEEJNS5_IJNSA_ILi64EEESF_SF_EEENS5_IJNSV_IS1L_SC_EENSV_INS5_IJNSA_ILi32EEESB_EEENS5_IJSC_S1L_EEEEEEEESH_SI_SH_SI_NS1G_6fusion15FusionCallbacksIS1K_NS1T_17LinearCombinationISH_fSH_fLNS_15FloatRoundStyleE2EEES1M_S1S_JEEENS4_5SM1004TMEM4LOAD26SM100_TMEM_LOAD_32dp32b32xENS4_13SM90_TMA_LOADENS14_INS15_ILi1ELi4ELi3EEES18_NSV_INS5_IJS19_S1O_EEENS5_IJS1O_SC_EEEEEEENS4_39AutoVectorizingCopyWithAssumedAlignmentILi128EEENS4_14SM90_TMA_STOREES28_S2A_S2A_EEEvvEEEEvNT_6ParamsE --------------------------
	.section	.nv.shared._ZN7cutlass13device_kernelINS_4gemm6kernel13GemmUniversalIN4cute5tupleIJiiiiEEENS1_10collective13CollectiveMmaINS1_35MainloopSm100TmaUmmaWarpSpecializedILi5ELi2ELi4ENS5_IJNS4_1CILi2EEENSA_ILi1EEESC_EEEEENS5_IJNSA_ILi128EEESF_SF_EEENS_12float_e4m3_tENS5_IJlSC_lEEESH_SI_NS4_8TiledMMAINS4_8MMA_AtomIJNS4_10MMA_TraitsINS4_25SM100_MMA_F8F6F4_2x1SM_SSEJSH_SH_fSF_SF_NS4_17integral_constantINS4_4UMMA5MajorELSP_0EEESQ_NSN_INSO_7ScaleInELSR_0EEESS_EEEEEENS4_6LayoutINS5_IJSC_SC_SC_EEENS5_IJNSA_ILi0EEESX_SX_EEEEENS5_IJNS4_10UnderscoreES10_S10_EEEEENS4_18SM100_TMA_2SM_LOADENS4_14ComposedLayoutINS4_7SwizzleILi3ELi4ELi3EEENS4_18smem_ptr_flag_bitsILi8EEENSV_INS5_IJNSA_ILi8EEESF_EEENS5_IJSF_SC_EEEEEEEvNS4_8identityES13_S1D_vS1E_EENS_8epilogue10collective18CollectiveEpilogueINS1G_23Sm100TmaWarpSpecializedILi2ELi2ELi32ELb0ELb0EEEJNS5_IJNSA_ILi64EEESF_SF_EEENS5_IJNSV_IS1L_SC_EENSV_INS5_IJNSA_ILi32EEESB_EEENS5_IJSC_S1L_EEEEEEEESH_SI_SH_SI_NS1G_6fusion15FusionCallbacksIS1K_NS1T_17LinearCombinationISH_fSH_fLNS_15FloatRoundStyleE2EEES1M_S1S_JEEENS4_5SM1004TMEM4LOAD26SM100_TMEM_LOAD_32dp32b32xENS4_13SM90_TMA_LOADENS14_INS15_ILi1ELi4ELi3EEES18_NSV_INS5_IJS19_S1O_EEENS5_IJS1O_SC_EEEEEEENS4_39AutoVectorizingCopyWithAssumedAlignmentILi128EEENS4_14SM90_TMA_STOREES28_S2A_S2A_EEEvvEEEEvNT_6ParamsE,"aw",@nobits
	.sectionflags	@""
	.align	16
	.zero		1024


//--------------------- .nv.shared.reserved.0     --------------------------
	.section	.nv.shared.reserved.0,"aw",@nobits
	.weak		__nv_reservedSMEM_offset_0_alias
	.size		__nv_reservedSMEM_offset_0_alias, 0, 64
	.other		__nv_reservedSMEM_offset_0_alias,@"STO_CUDA_RESERVED_SHARED STV_DEFAULT"
__nv_reservedSMEM_offset_0_alias:
	.zero		0
.nv.shared.reserved.0:
	.zero		64
	.weak		__nv_reservedSMEM_tcgen05_partition
	.type		__nv_reservedSMEM_tcgen05_partition,@object
	.size		__nv_reservedSMEM_tcgen05_partition,(.L_0 - __nv_reservedSMEM_tcgen05_partition)
__nv_reservedSMEM_tcgen05_partition:
	.zero		32
.L_0:


//--------------------- .nv.global                --------------------------
	.section	.nv.global,"aw",@nobits
.nv.global:
	.type		_ZN39_INTERNAL_73476136_4_k_cu_19470578_88904cute1_E,@object
	.size		_ZN39_INTERNAL_73476136_4_k_cu_19470578_88904cute1_E,(_ZN39_INTERNAL_73476136_4_k_cu_19470578_88904cuda3std3__45__cpo6cbeginE - _ZN39_INTERNAL_73476136_4_k_cu_19470578_88904cute1_E)
_ZN39_INTERNAL_73476136_4_k_cu_19470578_88904cute1_E:
	.zero		1
	.type		_ZN39_INTERNAL_73476136_4_k_cu_19470578_88904cuda3std3__45__cpo6cbeginE,@object
	.size		_ZN39_INTERNAL_73476136_4_k_cu_19470578_88904cuda3std3__45__cpo6cbeginE,(_ZN39_INTERNAL_73476136_4_k_cu_19470578_88904cuda3std3__48in_placeE - _ZN39_INTERNAL_73476136_4_k_cu_19470578_88904cuda3std3__45__cpo6cbeginE)
_ZN39_INTERNAL_73476136_4_k_cu_19470578_88904cuda3std3__45__cpo6cbeginE:
	.zero		1
	.type		_ZN39_INTERNAL_73476136_4_k_cu_19470578_88904cuda3std3__48in_placeE,@object
	.size		_ZN39_INTERNAL_73476136_4_k_cu_19470578_88904cuda3std3__48in_placeE,(_ZN39_INTERNAL_73476136_4_k_cu_19470578_88904cuda3std6ranges3__45__cpo9iter_moveE - _ZN39_INTERNAL_73476136_4_k_cu_19470578_88904cuda3std3__48in_placeE)
_ZN39_INTERNAL_73476136_4_k_cu_19470578_88904cuda3std3__48in_placeE:
	.zero		1
	.type		_ZN39_INTERNAL_73476136_4_k_cu_19470578_88904cuda3std6ranges3__45__cpo9iter_moveE,@object
	.size		_ZN39_INTERNAL_73476136_4_k_cu_19470578_88904cuda3std6ranges3__45__cpo9iter_moveE,(_ZN39_INTERNAL_73476136_4_k_cu_19470578_88904cuda3std3__45__cpo5beginE - _ZN39_INTERNAL_73476136_4_k_cu_19470578_88904cuda3std6ranges3__45__cpo9iter_moveE)
_ZN39_INTERNAL_73476136_4_k_cu_19470578_88904cuda3std6ranges3__45__cpo9iter_moveE:
	.zero		1
	.type		_ZN39_INTERNAL_73476136_4_k_cu_19470578_88904cuda3std3__45__cpo5beginE,@object
	.size		_ZN39_INTERNAL_73476136_4_k_cu_19470578_88904cuda3std3__45__cpo5beginE,(_ZN39_INTERNAL_73476136_4_k_cu_19470578_88904cuda3std3__441_GLOBAL__N__73476136_4_k_cu_19470578_88906ignoreE - _ZN39_INTERNAL_73476136_4_k_cu_19470578_88904cuda3std3__45__cpo5beginE)
_ZN39_INTERNAL_73476136_4_k_cu_19470578_88904cuda3std3__45__cpo5beginE:
	.zero		1
	.type		_ZN39_INTERNAL_73476136_4_k_cu_19470578_88904cuda3std3__441_GLOBAL__N__73476136_4_k_cu_19470578_88906ignoreE,@object
	.size		_ZN39_INTERNAL_73476136_4_k_cu_19470578_88904cuda3std3__441_GLOBAL__N__73476136_4_k_cu_19470578_88906ignoreE,(_ZN39_INTERNAL_73476136_4_k_cu_19470578_88904cute7productE - _ZN39_INTERNAL_73476136_4_k_cu_19470578_88904cuda3std3__441_GLOBAL__N__73476136_4_k_cu_19470578_88906ignoreE)
_ZN39_INTERNAL_73476136_4_k_cu_19470578_88904cuda3std3__441_GLOBAL__N__73476136_4_k_cu_19470578_88906ignoreE:
	.zero		1
	.type		_ZN39_INTERNAL_73476136_4_k_cu_19470578_88904cute7productE,@object
	.size		_ZN39_INTERNAL_73476136_4_k_cu_19470578_88904cute7productE,(_ZN39_INTERNAL_73476136_4_k_cu_19470578_88904cuda3std3__45__cpo3endE - _ZN39_INTERNAL_73476136_4_k_cu_19470578_88904cute7productE)
_ZN39_INTERNAL_73476136_4_k_cu_19470578_88904cute7productE:
	.zero		1
	.type		_ZN39_INTERNAL_73476136_4_k_cu_19470578_88904cuda3std3__45__cpo3endE,@object
	.size		_ZN39_INTERNAL_73476136_4_k_cu_19470578_88904cuda3std3__45__cpo3endE,(_ZN39_INTERNAL_73476136_4_k_cu_19470578_88904cuda3std3__419piecewise_constructE - _ZN39_INTERNAL_73476136_4_k_cu_19470578_88904cuda3std3__45__cpo3endE)
_ZN39_INTERNAL_73476136_4_k_cu_19470578_88904cuda3std3__45__cpo3endE:
	.zero		1
	.type		_ZN39_INTERNAL_73476136_4_k_cu_19470578_88904cuda3std3__419piecewise_constructE,@object
	.size		_ZN39_INTERNAL_73476136_4_k_cu_19470578_88904cuda3std3__419piecewise_constructE,(_ZN39_INTERNAL_73476136_4_k_cu_19470578_88904cuda3std3__45__cpo4cendE - _ZN39_INTERNAL_73476136_4_k_cu_19470578_88904cuda3std3__419piecewise_constructE)
_ZN39_INTERNAL_73476136_4_k_cu_19470578_88904cuda3std3__419piecewise_constructE:
	.zero		1
	.type		_ZN39_INTERNAL_73476136_4_k_cu_19470578_88904cuda3std3__45__cpo4cendE,@object
	.size		_ZN39_INTERNAL_73476136_4_k_cu_19470578_88904cuda3std3__45__cpo4cendE,(_ZN39_INTERNAL_73476136_4_k_cu_19470578_88904cuda3std6ranges3__45__cpo4swapE - _ZN39_INTERNAL_73476136_4_k_cu_19470578_88904cuda3std3__45__cpo4cendE)
_ZN39_INTERNAL_73476136_4_k_cu_19470578_88904cuda3std3__45__cpo4cendE:
	.zero		1
	.type		_ZN39_INTERNAL_73476136_4_k_cu_19470578_88904cuda3std6ranges3__45__cpo4swapE,@object
	.size		_ZN39_INTERNAL_73476136_4_k_cu_19470578_88904cuda3std6ranges3__45__cpo4swapE,(.L_10 - _ZN39_INTERNAL_73476136_4_k_cu_19470578_88904cuda3std6ranges3__45__cpo4swapE)
_ZN39_INTERNAL_73476136_4_k_cu_19470578_88904cuda3std6ranges3__45__cpo4swapE:
	.zero		1
.L_10:


//--------------------- .nv.constant0._ZN7cutlass13device_kernelINS_4gemm6kernel13GemmUniversalIN4cute5tupleIJiiiiEEENS1_10collective13CollectiveMmaINS1_35MainloopSm100TmaUmmaWarpSpecializedILi5ELi2ELi4ENS5_IJNS4_1CILi2EEENSA_ILi1EEESC_EEEEENS5_IJNSA_ILi128EEESF_SF_EEENS_12float_e4m3_tENS5_IJlSC_lEEESH_SI_NS4_8TiledMMAINS4_8MMA_AtomIJNS4_10MMA_TraitsINS4_25SM100_MMA_F8F6F4_2x1SM_SSEJSH_SH_fSF_SF_NS4_17integral_constantINS4_4UMMA5MajorELSP_0EEESQ_NSN_INSO_7ScaleInELSR_0EEESS_EEEEEENS4_6LayoutINS5_IJSC_SC_SC_EEENS5_IJNSA_ILi0EEESX_SX_EEEEENS5_IJNS4_10UnderscoreES10_S10_EEEEENS4_18SM100_TMA_2SM_LOADENS4_14ComposedLayoutINS4_7SwizzleILi3ELi4ELi3EEENS4_18smem_ptr_flag_bitsILi8EEENSV_INS5_IJNSA_ILi8EEESF_EEENS5_IJSF_SC_EEEEEEEvNS4_8identityES13_S1D_vS1E_EENS_8epilogue10collective18CollectiveEpilogueINS1G_23Sm100TmaWarpSpecializedILi2ELi2ELi32ELb0ELb0EEEJNS5_IJNSA_ILi64EEESF_SF_EEENS5_IJNSV_IS1L_SC_EENSV_INS5_IJNSA_ILi32EEESB_EEENS5_IJSC_S1L_EEEEEEEESH_SI_SH_SI_NS1G_6fusion15FusionCallbacksIS1K_NS1T_17LinearCombinationISH_fSH_fLNS_15FloatRoundStyleE2EEES1M_S1S_JEEENS4_5SM1004TMEM4LOAD26SM100_TMEM_LOAD_32dp32b32xENS4_13SM90_TMA_LOADENS14_INS15_ILi1ELi4ELi3EEES18_NSV_INS5_IJS19_S1O_EEENS5_IJS1O_SC_EEEEEEENS4_39AutoVectorizingCopyWithAssumedAlignmentILi128EEENS4_14SM90_TMA_STOREES28_S2A_S2A_EEEvvEEEEvNT_6ParamsE --------------------------
	.section	.nv.constant0._ZN7cutlass13device_kernelINS_4gemm6kernel13GemmUniversalIN4cute5tupleIJiiiiEEENS1_10collective13CollectiveMmaINS1_35MainloopSm100TmaUmmaWarpSpecializedILi5ELi2ELi4ENS5_IJNS4_1CILi2EEENSA_ILi1EEESC_EEEEENS5_IJNSA_ILi128EEESF_SF_EEENS_12float_e4m3_tENS5_IJlSC_lEEESH_SI_NS4_8TiledMMAINS4_8MMA_AtomIJNS4_10MMA_TraitsINS4_25SM100_MMA_F8F6F4_2x1SM_SSEJSH_SH_fSF_SF_NS4_17integral_constantINS4_4UMMA5MajorELSP_0EEESQ_NSN_INSO_7ScaleInELSR_0EEESS_EEEEEENS4_6LayoutINS5_IJSC_SC_SC_EEENS5_IJNSA_ILi0EEESX_SX_EEEEENS5_IJNS4_10UnderscoreES10_S10_EEEEENS4_18SM100_TMA_2SM_LOADENS4_14ComposedLayoutINS4_7SwizzleILi3ELi4ELi3EEENS4_18smem_ptr_flag_bitsILi8EEENSV_INS5_IJNSA_ILi8EEESF_EEENS5_IJSF_SC_EEEEEEEvNS4_8identityES13_S1D_vS1E_EENS_8epilogue10collective18CollectiveEpilogueINS1G_23Sm100TmaWarpSpecializedILi2ELi2ELi32ELb0ELb0EEEJNS5_IJNSA_ILi64EEESF_SF_EEENS5_IJNSV_IS1L_SC_EENSV_INS5_IJNSA_ILi32EEESB_EEENS5_IJSC_S1L_EEEEEEEESH_SI_SH_SI_NS1G_6fusion15FusionCallbacksIS1K_NS1T_17LinearCombinationISH_fSH_fLNS_15FloatRoundStyleE2EEES1M_S1S_JEEENS4_5SM1004TMEM4LOAD26SM100_TMEM_LOAD_32dp32b32xENS4_13SM90_TMA_LOADENS14_INS15_ILi1ELi4ELi3EEES18_NSV_INS5_IJS19_S1O_EEENS5_IJS1O_SC_EEEEEEENS4_39AutoVectorizingCopyWithAssumedAlignmentILi128EEENS4_14SM90_TMA_STOREES28_S2A_S2A_EEEvvEEEEvNT_6ParamsE,"a",@progbits
	.sectionflags	@""
	.align	4
.nv.constant0._ZN7cutlass13device_kernelINS_4gemm6kernel13GemmUniversalIN4cute5tupleIJiiiiEEENS1_10collective13CollectiveMmaINS1_35MainloopSm100TmaUmmaWarpSpecializedILi5ELi2ELi4ENS5_IJNS4_1CILi2EEENSA_ILi1EEESC_EEEEENS5_IJNSA_ILi128EEESF_SF_EEENS_12float_e4m3_tENS5_IJlSC_lEEESH_SI_NS4_8TiledMMAINS4_8MMA_AtomIJNS4_10MMA_TraitsINS4_25SM100_MMA_F8F6F4_2x1SM_SSEJSH_SH_fSF_SF_NS4_17integral_constantINS4_4UMMA5MajorELSP_0EEESQ_NSN_INSO_7ScaleInELSR_0EEESS_EEEEEENS4_6LayoutINS5_IJSC_SC_SC_EEENS5_IJNSA_ILi0EEESX_SX_EEEEENS5_IJNS4_10UnderscoreES10_S10_EEEEENS4_18SM100_TMA_2SM_LOADENS4_14ComposedLayoutINS4_7SwizzleILi3ELi4ELi3EEENS4_18smem_ptr_flag_bitsILi8EEENSV_INS5_IJNSA_ILi8EEESF_EEENS5_IJSF_SC_EEEEEEEvNS4_8identityES13_S1D_vS1E_EENS_8epilogue10collective18CollectiveEpilogueINS1G_23Sm100TmaWarpSpecializedILi2ELi2ELi32ELb0ELb0EEEJNS5_IJNSA_ILi64EEESF_SF_EEENS5_IJNSV_IS1L_SC_EENSV_INS5_IJNSA_ILi32EEESB_EEENS5_IJSC_S1L_EEEEEEEESH_SI_SH_SI_NS1G_6fusion15FusionCallbacksIS1K_NS1T_17LinearCombinationISH_fSH_fLNS_15FloatRoundStyleE2EEES1M_S1S_JEEENS4_5SM1004TMEM4LOAD26SM100_TMEM_LOAD_32dp32b32xENS4_13SM90_TMA_LOADENS14_INS15_ILi1ELi4ELi3EEES18_NSV_INS5_IJS19_S1O_EEENS5_IJS1O_SC_EEEEEEENS4_39AutoVectorizingCopyWithAssumedAlignmentILi128EEENS4_14SM90_TMA_STOREES28_S2A_S2A_EEEvvEEEEvNT_6ParamsE:
	.zero		2944


//--------------------- SYMBOLS --------------------------

	.type		.nv.reservedSmem.offset0,@object
	.size		.nv.reservedSmem.offset0,0x4
	.type		.nv.reservedSmem.cap,@object
	.size		.nv.reservedSmem.cap,0x4
	.type		__assertfail,@function
